//
// Generated by NVIDIA NVVM Compiler
//
// Compiler Build ID: CL-36424714
// Cuda compilation tools, release 13.0, V13.0.88
// Based on NVVM 20.0.0
//

.version 9.0
.target sm_100
.address_size 64

	// .globl	_Z21conv3d_forward_kernelPKfS0_S0_Pfiiiiiiiiiiiiiiiiiiiiii

.visible .entry _Z21conv3d_forward_kernelPKfS0_S0_Pfiiiiiiiiiiiiiiiiiiiiii(
	.param .u64 .ptr .align 1 _Z21conv3d_forward_kernelPKfS0_S0_Pfiiiiiiiiiiiiiiiiiiiiii_param_0,
	.param .u64 .ptr .align 1 _Z21conv3d_forward_kernelPKfS0_S0_Pfiiiiiiiiiiiiiiiiiiiiii_param_1,
	.param .u64 .ptr .align 1 _Z21conv3d_forward_kernelPKfS0_S0_Pfiiiiiiiiiiiiiiiiiiiiii_param_2,
	.param .u64 .ptr .align 1 _Z21conv3d_forward_kernelPKfS0_S0_Pfiiiiiiiiiiiiiiiiiiiiii_param_3,
	.param .u32 _Z21conv3d_forward_kernelPKfS0_S0_Pfiiiiiiiiiiiiiiiiiiiiii_param_4,
	.param .u32 _Z21conv3d_forward_kernelPKfS0_S0_Pfiiiiiiiiiiiiiiiiiiiiii_param_5,
	.param .u32 _Z21conv3d_forward_kernelPKfS0_S0_Pfiiiiiiiiiiiiiiiiiiiiii_param_6,
	.param .u32 _Z21conv3d_forward_kernelPKfS0_S0_Pfiiiiiiiiiiiiiiiiiiiiii_param_7,
	.param .u32 _Z21conv3d_forward_kernelPKfS0_S0_Pfiiiiiiiiiiiiiiiiiiiiii_param_8,
	.param .u32 _Z21conv3d_forward_kernelPKfS0_S0_Pfiiiiiiiiiiiiiiiiiiiiii_param_9,
	.param .u32 _Z21conv3d_forward_kernelPKfS0_S0_Pfiiiiiiiiiiiiiiiiiiiiii_param_10,
	.param .u32 _Z21conv3d_forward_kernelPKfS0_S0_Pfiiiiiiiiiiiiiiiiiiiiii_param_11,
	.param .u32 _Z21conv3d_forward_kernelPKfS0_S0_Pfiiiiiiiiiiiiiiiiiiiiii_param_12,
	.param .u32 _Z21conv3d_forward_kernelPKfS0_S0_Pfiiiiiiiiiiiiiiiiiiiiii_param_13,
	.param .u32 _Z21conv3d_forward_kernelPKfS0_S0_Pfiiiiiiiiiiiiiiiiiiiiii_param_14,
	.param .u32 _Z21conv3d_forward_kernelPKfS0_S0_Pfiiiiiiiiiiiiiiiiiiiiii_param_15,
	.param .u32 _Z21conv3d_forward_kernelPKfS0_S0_Pfiiiiiiiiiiiiiiiiiiiiii_param_16,
	.param .u32 _Z21conv3d_forward_kernelPKfS0_S0_Pfiiiiiiiiiiiiiiiiiiiiii_param_17,
	.param .u32 _Z21conv3d_forward_kernelPKfS0_S0_Pfiiiiiiiiiiiiiiiiiiiiii_param_18,
	.param .u32 _Z21conv3d_forward_kernelPKfS0_S0_Pfiiiiiiiiiiiiiiiiiiiiii_param_19,
	.param .u32 _Z21conv3d_forward_kernelPKfS0_S0_Pfiiiiiiiiiiiiiiiiiiiiii_param_20,
	.param .u32 _Z21conv3d_forward_kernelPKfS0_S0_Pfiiiiiiiiiiiiiiiiiiiiii_param_21,
	.param .u32 _Z21conv3d_forward_kernelPKfS0_S0_Pfiiiiiiiiiiiiiiiiiiiiii_param_22,
	.param .u32 _Z21conv3d_forward_kernelPKfS0_S0_Pfiiiiiiiiiiiiiiiiiiiiii_param_23,
	.param .u32 _Z21conv3d_forward_kernelPKfS0_S0_Pfiiiiiiiiiiiiiiiiiiiiii_param_24,
	.param .u32 _Z21conv3d_forward_kernelPKfS0_S0_Pfiiiiiiiiiiiiiiiiiiiiii_param_25
)
{
	.reg .pred 	%p<70>;
	.reg .b32 	%r<197>;
	.reg .b32 	%f<111>;
	.reg .b64 	%rd<53>;

	ld.param.u64 	%rd9, [_Z21conv3d_forward_kernelPKfS0_S0_Pfiiiiiiiiiiiiiiiiiiiiii_param_0];
	ld.param.u64 	%rd10, [_Z21conv3d_forward_kernelPKfS0_S0_Pfiiiiiiiiiiiiiiiiiiiiii_param_1];
	ld.param.u64 	%rd7, [_Z21conv3d_forward_kernelPKfS0_S0_Pfiiiiiiiiiiiiiiiiiiiiii_param_2];
	ld.param.u32 	%r122, [_Z21conv3d_forward_kernelPKfS0_S0_Pfiiiiiiiiiiiiiiiiiiiiii_param_4];
	ld.param.u32 	%r101, [_Z21conv3d_forward_kernelPKfS0_S0_Pfiiiiiiiiiiiiiiiiiiiiii_param_5];
	ld.param.u32 	%r102, [_Z21conv3d_forward_kernelPKfS0_S0_Pfiiiiiiiiiiiiiiiiiiiiii_param_6];
	ld.param.u32 	%r103, [_Z21conv3d_forward_kernelPKfS0_S0_Pfiiiiiiiiiiiiiiiiiiiiii_param_7];
	ld.param.u32 	%r104, [_Z21conv3d_forward_kernelPKfS0_S0_Pfiiiiiiiiiiiiiiiiiiiiii_param_8];
	ld.param.u32 	%r105, [_Z21conv3d_forward_kernelPKfS0_S0_Pfiiiiiiiiiiiiiiiiiiiiii_param_9];
	ld.param.u32 	%r106, [_Z21conv3d_forward_kernelPKfS0_S0_Pfiiiiiiiiiiiiiiiiiiiiii_param_10];
	ld.param.u32 	%r107, [_Z21conv3d_forward_kernelPKfS0_S0_Pfiiiiiiiiiiiiiiiiiiiiii_param_11];
	ld.param.u32 	%r108, [_Z21conv3d_forward_kernelPKfS0_S0_Pfiiiiiiiiiiiiiiiiiiiiii_param_12];
	ld.param.u32 	%r109, [_Z21conv3d_forward_kernelPKfS0_S0_Pfiiiiiiiiiiiiiiiiiiiiii_param_13];
	ld.param.u32 	%r110, [_Z21conv3d_forward_kernelPKfS0_S0_Pfiiiiiiiiiiiiiiiiiiiiii_param_14];
	ld.param.u32 	%r111, [_Z21conv3d_forward_kernelPKfS0_S0_Pfiiiiiiiiiiiiiiiiiiiiii_param_15];
	ld.param.u32 	%r112, [_Z21conv3d_forward_kernelPKfS0_S0_Pfiiiiiiiiiiiiiiiiiiiiii_param_16];
	ld.param.u32 	%r113, [_Z21conv3d_forward_kernelPKfS0_S0_Pfiiiiiiiiiiiiiiiiiiiiii_param_17];
	ld.param.u32 	%r114, [_Z21conv3d_forward_kernelPKfS0_S0_Pfiiiiiiiiiiiiiiiiiiiiii_param_18];
	ld.param.u32 	%r115, [_Z21conv3d_forward_kernelPKfS0_S0_Pfiiiiiiiiiiiiiiiiiiiiii_param_19];
	ld.param.u32 	%r116, [_Z21conv3d_forward_kernelPKfS0_S0_Pfiiiiiiiiiiiiiiiiiiiiii_param_20];
	ld.param.u32 	%r117, [_Z21conv3d_forward_kernelPKfS0_S0_Pfiiiiiiiiiiiiiiiiiiiiii_param_21];
	ld.param.u32 	%r118, [_Z21conv3d_forward_kernelPKfS0_S0_Pfiiiiiiiiiiiiiiiiiiiiii_param_22];
	ld.param.u32 	%r119, [_Z21conv3d_forward_kernelPKfS0_S0_Pfiiiiiiiiiiiiiiiiiiiiii_param_23];
	ld.param.u32 	%r120, [_Z21conv3d_forward_kernelPKfS0_S0_Pfiiiiiiiiiiiiiiiiiiiiii_param_24];
	ld.param.u32 	%r121, [_Z21conv3d_forward_kernelPKfS0_S0_Pfiiiiiiiiiiiiiiiiiiiiii_param_25];
	cvta.to.global.u64 	%rd1, %rd10;
	cvta.to.global.u64 	%rd2, %rd9;
	mul.lo.s32 	%r123, %r102, %r122;
	mul.lo.s32 	%r124, %r123, %r106;
	mul.lo.s32 	%r125, %r124, %r107;
	mul.lo.s32 	%r126, %r125, %r108;
	mov.u32 	%r127, %ctaid.x;
	mov.u32 	%r128, %ntid.x;
	mov.u32 	%r129, %tid.x;
	mad.lo.s32 	%r1, %r127, %r128, %r129;
	setp.ge.s32 	%p1, %r1, %r126;
	mov.f32 	%f87, 0f00000000;
	@%p1 bra 	$L__BB0_14;
	div.s32 	%r130, %r1, %r108;
	mul.lo.s32 	%r131, %r130, %r108;
	sub.s32 	%r2, %r1, %r131;
	div.s32 	%r132, %r130, %r107;
	mul.lo.s32 	%r133, %r132, %r107;
	sub.s32 	%r3, %r130, %r133;
	div.s32 	%r134, %r132, %r106;
	mul.lo.s32 	%r135, %r134, %r106;
	sub.s32 	%r4, %r132, %r135;
	div.s32 	%r6, %r134, %r102;
	mul.lo.s32 	%r136, %r6, %r102;
	sub.s32 	%r5, %r134, %r136;
	div.s32 	%r137, %r102, %r121;
	div.s32 	%r7, %r5, %r137;
	div.s32 	%r8, %r101, %r121;
	mul.lo.s32 	%r173, %r8, %r7;
	setp.lt.s32 	%p2, %r8, 1;
	@%p2 bra 	$L__BB0_11;
	setp.lt.s32 	%p3, %r109, 1;
	mul.lo.s32 	%r138, %r4, %r112;
	sub.s32 	%r10, %r138, %r115;
	mul.lo.s32 	%r139, %r3, %r113;
	sub.s32 	%r11, %r139, %r116;
	mul.lo.s32 	%r12, %r2, %r114;
	sub.s32 	%r13, %r12, %r117;
	sub.s32 	%r140, %r5, %r7;
	mul.lo.s32 	%r14, %r8, %r140;
	@%p3 bra 	$L__BB0_11;
	and.b32  	%r15, %r111, 7;
	add.s32 	%r16, %r15, -1;
	and.b32  	%r17, %r111, 3;
	and.b32  	%r18, %r111, 2147483640;
	and.b32  	%r19, %r111, 1;
	neg.s32 	%r20, %r18;
	shl.b32 	%r21, %r120, 3;
	mad.lo.s32 	%r141, %r120, 7, %r12;
	sub.s32 	%r22, %r141, %r117;
	mad.lo.s32 	%r142, %r120, 6, %r12;
	sub.s32 	%r23, %r142, %r117;
	mad.lo.s32 	%r143, %r120, 5, %r12;
	sub.s32 	%r24, %r143, %r117;
	add.s64 	%rd3, %rd1, 16;
	add.s32 	%r144, %r120, %r12;
	sub.s32 	%r25, %r144, %r117;
	shl.b32 	%r145, %r120, 1;
	add.s32 	%r146, %r12, %r145;
	sub.s32 	%r26, %r146, %r117;
	mad.lo.s32 	%r147, %r120, 3, %r12;
	sub.s32 	%r27, %r147, %r117;
	shl.b32 	%r148, %r120, 2;
	add.s32 	%r149, %r12, %r148;
	sub.s32 	%r28, %r149, %r117;
	add.s32 	%r29, %r173, %r8;
	mul.lo.s32 	%r30, %r6, %r101;
	mov.f32 	%f87, 0f00000000;
$L__BB0_4:
	add.s32 	%r151, %r173, %r30;
	mul.lo.s32 	%r32, %r151, %r103;
	add.s32 	%r152, %r14, %r173;
	mul.lo.s32 	%r33, %r152, %r109;
	mov.b32 	%r174, 0;
$L__BB0_5:
	setp.gt.s32 	%p4, %r110, 0;
	mad.lo.s32 	%r35, %r174, %r118, %r10;
	setp.gt.s32 	%p5, %r35, -1;
	setp.lt.s32 	%p6, %r35, %r103;
	and.pred  	%p7, %p5, %p4;
	and.pred  	%p8, %p7, %p6;
	@%p8 bra 	$L__BB0_6;
	bra.uni 	$L__BB0_9;
$L__BB0_6:
	add.s32 	%r154, %r35, %r32;
	mul.lo.s32 	%r98, %r154, %r104;
	add.s32 	%r155, %r174, %r33;
	mul.lo.s32 	%r99, %r155, %r110;
	mov.b32 	%r175, 0;
$L__BB0_7:
	setp.gt.s32 	%p9, %r111, 0;
	mad.lo.s32 	%r37, %r175, %r119, %r11;
	setp.gt.s32 	%p10, %r37, -1;
	setp.lt.s32 	%p11, %r37, %r104;
	and.pred  	%p12, %p10, %p9;
	and.pred  	%p13, %p12, %p11;
	@%p13 bra 	$L__BB0_53;
$L__BB0_8:
	add.s32 	%r175, %r175, 1;
	setp.ne.s32 	%p66, %r175, %r110;
	@%p66 bra 	$L__BB0_7;
$L__BB0_9:
	add.s32 	%r174, %r174, 1;
	setp.eq.s32 	%p67, %r174, %r109;
	@%p67 bra 	$L__BB0_10;
	bra.uni 	$L__BB0_5;
$L__BB0_10:
	add.s32 	%r173, %r173, 1;
	setp.lt.s32 	%p68, %r173, %r29;
	@%p68 bra 	$L__BB0_4;
$L__BB0_11:
	setp.eq.s64 	%p69, %rd7, 0;
	@%p69 bra 	$L__BB0_13;
	cvta.to.global.u64 	%rd46, %rd7;
	mul.wide.s32 	%rd47, %r5, 4;
	add.s64 	%rd48, %rd46, %rd47;
	ld.global.nc.f32 	%f81, [%rd48];
	add.f32 	%f87, %f87, %f81;
$L__BB0_13:
	ld.param.u64 	%rd52, [_Z21conv3d_forward_kernelPKfS0_S0_Pfiiiiiiiiiiiiiiiiiiiiii_param_3];
	mad.lo.s32 	%r169, %r6, %r102, %r5;
	mad.lo.s32 	%r170, %r169, %r106, %r4;
	mad.lo.s32 	%r171, %r170, %r107, %r3;
	mad.lo.s32 	%r172, %r171, %r108, %r2;
	cvta.to.global.u64 	%rd49, %rd52;
	mul.wide.s32 	%rd50, %r172, 4;
	add.s64 	%rd51, %rd49, %rd50;
	st.global.f32 	[%rd51], %f87;
$L__BB0_14:
	ret;
$L__BB0_15:
	.pragma "nounroll";
	mul.wide.s32 	%rd11, %r185, 4;
	add.s64 	%rd4, %rd3, %rd11;
	setp.lt.s32 	%p15, %r192, 0;
	setp.ge.s32 	%p16, %r192, %r105;
	or.pred  	%p17, %p15, %p16;
	@%p17 bra 	$L__BB0_17;
	mul.wide.s32 	%rd12, %r191, 4;
	add.s64 	%rd13, %rd2, %rd12;
	ld.global.nc.f32 	%f49, [%rd13];
	ld.global.nc.f32 	%f50, [%rd4+-16];
	fma.rn.f32 	%f87, %f49, %f50, %f87;
$L__BB0_17:
	setp.lt.s32 	%p18, %r184, 0;
	setp.ge.s32 	%p19, %r184, %r105;
	or.pred  	%p20, %p18, %p19;
	@%p20 bra 	$L__BB0_19;
	mul.wide.s32 	%rd14, %r183, 4;
	add.s64 	%rd15, %rd2, %rd14;
	ld.global.nc.f32 	%f51, [%rd15];
	ld.global.nc.f32 	%f52, [%rd4+-12];
	fma.rn.f32 	%f87, %f51, %f52, %f87;
$L__BB0_19:
	setp.lt.s32 	%p21, %r182, 0;
	setp.ge.s32 	%p22, %r182, %r105;
	or.pred  	%p23, %p21, %p22;
	@%p23 bra 	$L__BB0_21;
	mul.wide.s32 	%rd16, %r181, 4;
	add.s64 	%rd17, %rd2, %rd16;
	ld.global.nc.f32 	%f53, [%rd17];
	ld.global.nc.f32 	%f54, [%rd4+-8];
	fma.rn.f32 	%f87, %f53, %f54, %f87;
$L__BB0_21:
	setp.lt.s32 	%p24, %r180, 0;
	setp.ge.s32 	%p25, %r180, %r105;
	or.pred  	%p26, %p24, %p25;
	@%p26 bra 	$L__BB0_23;
	mul.wide.s32 	%rd18, %r179, 4;
	add.s64 	%rd19, %rd2, %rd18;
	ld.global.nc.f32 	%f55, [%rd19];
	ld.global.nc.f32 	%f56, [%rd4+-4];
	fma.rn.f32 	%f87, %f55, %f56, %f87;
$L__BB0_23:
	setp.lt.s32 	%p27, %r178, 0;
	setp.ge.s32 	%p28, %r178, %r105;
	or.pred  	%p29, %p27, %p28;
	@%p29 bra 	$L__BB0_25;
	mul.wide.s32 	%rd20, %r177, 4;
	add.s64 	%rd21, %rd2, %rd20;
	ld.global.nc.f32 	%f57, [%rd21];
	ld.global.nc.f32 	%f58, [%rd4];
	fma.rn.f32 	%f87, %f57, %f58, %f87;
$L__BB0_25:
	setp.lt.s32 	%p30, %r176, 0;
	setp.ge.s32 	%p31, %r176, %r105;
	or.pred  	%p32, %p30, %p31;
	@%p32 bra 	$L__BB0_27;
	mul.wide.s32 	%rd22, %r186, 4;
	add.s64 	%rd23, %rd2, %rd22;
	ld.global.nc.f32 	%f59, [%rd23];
	ld.global.nc.f32 	%f60, [%rd4+4];
	fma.rn.f32 	%f87, %f59, %f60, %f87;
$L__BB0_27:
	setp.lt.s32 	%p33, %r187, 0;
	setp.ge.s32 	%p34, %r187, %r105;
	or.pred  	%p35, %p33, %p34;
	@%p35 bra 	$L__BB0_29;
	mul.wide.s32 	%rd24, %r188, 4;
	add.s64 	%rd25, %rd2, %rd24;
	ld.global.nc.f32 	%f61, [%rd25];
	ld.global.nc.f32 	%f62, [%rd4+8];
	fma.rn.f32 	%f87, %f61, %f62, %f87;
$L__BB0_29:
	setp.lt.s32 	%p36, %r189, 0;
	setp.ge.s32 	%p37, %r189, %r105;
	or.pred  	%p38, %p36, %p37;
	@%p38 bra 	$L__BB0_31;
	mul.wide.s32 	%rd26, %r190, 4;
	add.s64 	%rd27, %rd2, %rd26;
	ld.global.nc.f32 	%f63, [%rd27];
	ld.global.nc.f32 	%f64, [%rd4+12];
	fma.rn.f32 	%f87, %f63, %f64, %f87;
$L__BB0_31:
	add.s32 	%r193, %r193, 8;
	add.s32 	%r192, %r192, %r21;
	add.s32 	%r191, %r191, %r21;
	add.s32 	%r190, %r190, %r21;
	add.s32 	%r189, %r189, %r21;
	add.s32 	%r188, %r188, %r21;
	add.s32 	%r187, %r187, %r21;
	add.s32 	%r186, %r186, %r21;
	add.s32 	%r185, %r185, 8;
	add.s32 	%r184, %r184, %r21;
	add.s32 	%r183, %r183, %r21;
	add.s32 	%r182, %r182, %r21;
	add.s32 	%r181, %r181, %r21;
	add.s32 	%r180, %r180, %r21;
	add.s32 	%r179, %r179, %r21;
	add.s32 	%r178, %r178, %r21;
	add.s32 	%r177, %r177, %r21;
	add.s32 	%r176, %r176, %r21;
	setp.eq.s32 	%p39, %r193, 0;
	mov.u32 	%r195, %r18;
	@%p39 bra 	$L__BB0_32;
	bra.uni 	$L__BB0_15;
$L__BB0_32:
	setp.eq.s32 	%p40, %r15, 0;
	@%p40 bra 	$L__BB0_8;
	setp.lt.u32 	%p41, %r16, 3;
	@%p41 bra 	$L__BB0_43;
	mad.lo.s32 	%r87, %r195, %r120, %r13;
	setp.lt.s32 	%p42, %r87, 0;
	setp.ge.s32 	%p43, %r87, %r105;
	or.pred  	%p44, %p42, %p43;
	add.s32 	%r159, %r195, %r77;
	mul.wide.s32 	%rd28, %r159, 4;
	add.s64 	%rd5, %rd1, %rd28;
	@%p44 bra 	$L__BB0_36;
	add.s32 	%r160, %r87, %r76;
	mul.wide.s32 	%rd29, %r160, 4;
	add.s64 	%rd30, %rd2, %rd29;
	ld.global.nc.f32 	%f66, [%rd30];
	ld.global.nc.f32 	%f67, [%rd5];
	fma.rn.f32 	%f87, %f66, %f67, %f87;
$L__BB0_36:
	add.s32 	%r88, %r87, %r120;
	setp.lt.s32 	%p45, %r88, 0;
	setp.ge.s32 	%p46, %r88, %r105;
	or.pred  	%p47, %p45, %p46;
	@%p47 bra 	$L__BB0_38;
	add.s32 	%r161, %r88, %r76;
	mul.wide.s32 	%rd31, %r161, 4;
	add.s64 	%rd32, %rd2, %rd31;
	ld.global.nc.f32 	%f68, [%rd32];
	ld.global.nc.f32 	%f69, [%rd5+4];
	fma.rn.f32 	%f87, %f68, %f69, %f87;
$L__BB0_38:
	add.s32 	%r89, %r88, %r120;
	setp.lt.s32 	%p48, %r89, 0;
	setp.ge.s32 	%p49, %r89, %r105;
	or.pred  	%p50, %p48, %p49;
	@%p50 bra 	$L__BB0_40;
	add.s32 	%r162, %r89, %r76;
	mul.wide.s32 	%rd33, %r162, 4;
	add.s64 	%rd34, %rd2, %rd33;
	ld.global.nc.f32 	%f70, [%rd34];
	ld.global.nc.f32 	%f71, [%rd5+8];
	fma.rn.f32 	%f87, %f70, %f71, %f87;
$L__BB0_40:
	add.s32 	%r90, %r89, %r120;
	setp.lt.s32 	%p51, %r90, 0;
	setp.ge.s32 	%p52, %r90, %r105;
	or.pred  	%p53, %p51, %p52;
	@%p53 bra 	$L__BB0_42;
	add.s32 	%r163, %r90, %r76;
	mul.wide.s32 	%rd35, %r163, 4;
	add.s64 	%rd36, %rd2, %rd35;
	ld.global.nc.f32 	%f72, [%rd36];
	ld.global.nc.f32 	%f73, [%rd5+12];
	fma.rn.f32 	%f87, %f72, %f73, %f87;
$L__BB0_42:
	add.s32 	%r195, %r195, 4;
$L__BB0_43:
	setp.eq.s32 	%p54, %r17, 0;
	@%p54 bra 	$L__BB0_8;
	setp.eq.s32 	%p55, %r17, 1;
	@%p55 bra 	$L__BB0_50;
	mad.lo.s32 	%r93, %r195, %r120, %r13;
	setp.lt.s32 	%p56, %r93, 0;
	setp.ge.s32 	%p57, %r93, %r105;
	or.pred  	%p58, %p56, %p57;
	add.s32 	%r164, %r195, %r77;
	mul.wide.s32 	%rd37, %r164, 4;
	add.s64 	%rd6, %rd1, %rd37;
	@%p58 bra 	$L__BB0_47;
	add.s32 	%r165, %r93, %r76;
	mul.wide.s32 	%rd38, %r165, 4;
	add.s64 	%rd39, %rd2, %rd38;
	ld.global.nc.f32 	%f75, [%rd39];
	ld.global.nc.f32 	%f76, [%rd6];
	fma.rn.f32 	%f87, %f75, %f76, %f87;
$L__BB0_47:
	add.s32 	%r94, %r93, %r120;
	setp.lt.s32 	%p59, %r94, 0;
	setp.ge.s32 	%p60, %r94, %r105;
	or.pred  	%p61, %p59, %p60;
	@%p61 bra 	$L__BB0_49;
	add.s32 	%r166, %r94, %r76;
	mul.wide.s32 	%rd40, %r166, 4;
	add.s64 	%rd41, %rd2, %rd40;
	ld.global.nc.f32 	%f77, [%rd41];
	ld.global.nc.f32 	%f78, [%rd6+4];
	fma.rn.f32 	%f87, %f77, %f78, %f87;
$L__BB0_49:
	add.s32 	%r195, %r195, 2;
$L__BB0_50:
	setp.eq.s32 	%p62, %r19, 0;
	@%p62 bra 	$L__BB0_8;
	mad.lo.s32 	%r97, %r195, %r120, %r13;
	setp.lt.s32 	%p63, %r97, 0;
	setp.ge.s32 	%p64, %r97, %r105;
	or.pred  	%p65, %p63, %p64;
	@%p65 bra 	$L__BB0_8;
	add.s32 	%r167, %r97, %r76;
	add.s32 	%r168, %r195, %r77;
	mul.wide.s32 	%rd42, %r167, 4;
	add.s64 	%rd43, %rd2, %rd42;
	ld.global.nc.f32 	%f79, [%rd43];
	mul.wide.s32 	%rd44, %r168, 4;
	add.s64 	%rd45, %rd1, %rd44;
	ld.global.nc.f32 	%f80, [%rd45];
	fma.rn.f32 	%f87, %f79, %f80, %f87;
	bra.uni 	$L__BB0_8;
$L__BB0_53:
	setp.lt.u32 	%p14, %r111, 8;
	add.s32 	%r157, %r37, %r98;
	mul.lo.s32 	%r76, %r157, %r105;
	add.s32 	%r158, %r175, %r99;
	mul.lo.s32 	%r77, %r158, %r111;
	mov.b32 	%r195, 0;
	@%p14 bra 	$L__BB0_32;
	add.s32 	%r191, %r13, %r76;
	add.s32 	%r190, %r22, %r76;
	add.s32 	%r188, %r23, %r76;
	add.s32 	%r186, %r24, %r76;
	add.s32 	%r183, %r25, %r76;
	add.s32 	%r181, %r26, %r76;
	add.s32 	%r179, %r27, %r76;
	add.s32 	%r177, %r28, %r76;
	mov.u32 	%r176, %r24;
	mov.u32 	%r178, %r28;
	mov.u32 	%r180, %r27;
	mov.u32 	%r182, %r26;
	mov.u32 	%r184, %r25;
	mov.u32 	%r185, %r77;
	mov.u32 	%r187, %r23;
	mov.u32 	%r189, %r22;
	mov.u32 	%r192, %r13;
	mov.u32 	%r193, %r20;
	bra.uni 	$L__BB0_15;

}


// ===== COMPILED SASS (sm_100) =====

	.target	sm_100

	.elftype	@"ET_EXEC"


//--------------------- .note.nv.tkinfo           --------------------------
	.section	.note.nv.tkinfo,"",@"SHT_NOTE"
	.sectionflags	@"SHF_NOTE_NV_TKINFO"
	.tkinfo
        /*0018*/ 	.word	0x00000002
        /*0030*/ 	.string	""
        /*0030*/ 	.string	"ptxas"
        /*0030*/ 	.string	"Cuda compilation tools, release 13.0, V13.0.88"
        /*0030*/ 	.string	"Build cuda_13.0.r13.0/compiler.36424714_0"
        /*0030*/ 	.string	"-arch sm_100 -m 64 "



//--------------------- .note.nv.cuinfo           --------------------------
	.section	.note.nv.cuinfo,"",@"SHT_NOTE"
	.sectionflags	@"SHF_NOTE_NV_CUINFO"
        /*0018*/ 	.short	0x0002
        /*001a*/ 	.short	0x0064
        /*001c*/ 	.short	0x0082
	.zero		2


//--------------------- .nv.info                  --------------------------
	.section	.nv.info,"",@"SHT_CUDA_INFO"
	.align	4


	//----- nvinfo : EIATTR_REGCOUNT
	.align		4
        /*0000*/ 	.byte	0x04, 0x2f
        /*0002*/ 	.short	(.L_1 - .L_0)
	.align		4
.L_0:
        /*0004*/ 	.word	index@(_Z21conv3d_forward_kernelPKfS0_S0_Pfiiiiiiiiiiiiiiiiiiiiii)
        /*0008*/ 	.word	0x00000038


	//----- nvinfo : EIATTR_FRAME_SIZE
	.align		4
.L_1:
        /*000c*/ 	.byte	0x04, 0x11
        /*000e*/ 	.short	(.L_3 - .L_2)
	.align		4
.L_2:
        /*0010*/ 	.word	index@(_Z21conv3d_forward_kernelPKfS0_S0_Pfiiiiiiiiiiiiiiiiiiiiii)
        /*0014*/ 	.word	0x00000000


	//----- nvinfo : EIATTR_MIN_STACK_SIZE
	.align		4
.L_3:
        /*0018*/ 	.byte	0x04, 0x12
        /*001a*/ 	.short	(.L_5 - .L_4)
	.align		4
.L_4:
        /*001c*/ 	.word	index@(_Z21conv3d_forward_kernelPKfS0_S0_Pfiiiiiiiiiiiiiiiiiiiiii)
        /*0020*/ 	.word	0x00000000
.L_5:


//--------------------- .nv.compat                --------------------------
	.section	.nv.compat,"",@"SHT_CUDA_COMPAT_INFO"
	.align	4
        /*0000*/ 	.byte	0x02, 0x09, 0x00, 0x00, 0x02, 0x02, 0x01, 0x00, 0x02, 0x05, 0x05, 0x00, 0x03, 0x07, 0x01, 0x01
        /*0010*/ 	.byte	0x02, 0x03, 0x00, 0x00, 0x02, 0x06, 0x01, 0x00, 0x04, 0x0b, 0x08, 0x00, 0x09, 0x00, 0x00, 0x00
        /*0020*/ 	.byte	0x00, 0x00, 0x00, 0x00


//--------------------- .nv.info._Z21conv3d_forward_kernelPKfS0_S0_Pfiiiiiiiiiiiiiiiiiiiiii --------------------------
	.section	.nv.info._Z21conv3d_forward_kernelPKfS0_S0_Pfiiiiiiiiiiiiiiiiiiiiii,"",@"SHT_CUDA_INFO"
	.sectionflags	@""
	.align	4


	//----- nvinfo : EIATTR_CUDA_API_VERSION
	.align		4
        /*0000*/ 	.byte	0x04, 0x37
        /*0002*/ 	.short	(.L_7 - .L_6)
.L_6:
        /*0004*/ 	.word	0x00000082


	//----- nvinfo : EIATTR_KPARAM_INFO
	.align		4
.L_7:
        /*0008*/ 	.byte	0x04, 0x17
        /*000a*/ 	.short	(.L_9 - .L_8)
.L_8:
        /*000c*/ 	.word	0x00000000
        /*0010*/ 	.short	0x0019
        /*0012*/ 	.short	0x0074
        /*0014*/ 	.byte	0x00, 0xf0, 0x11, 0x00


	//----- nvinfo : EIATTR_KPARAM_INFO
	.align		4
.L_9:
        /*0018*/ 	.byte	0x04, 0x17
        /*001a*/ 	.short	(.L_11 - .L_10)
.L_10:
        /*001c*/ 	.word	0x00000000
        /*0020*/ 	.short	0x0018
        /*0022*/ 	.short	0x0070
        /*0024*/ 	.byte	0x00, 0xf0, 0x11, 0x00


	//----- nvinfo : EIATTR_KPARAM_INFO
	.align		4
.L_11:
        /*0028*/ 	.byte	0x04, 0x17
        /*002a*/ 	.short	(.L_13 - .L_12)
.L_12:
        /*002c*/ 	.word	0x00000000
        /*0030*/ 	.short	0x0017
        /*0032*/ 	.short	0x006c
        /*0034*/ 	.byte	0x00, 0xf0, 0x11, 0x00


	//----- nvinfo : EIATTR_KPARAM_INFO
	.align		4
.L_13:
        /*0038*/ 	.byte	0x04, 0x17
        /*003a*/ 	.short	(.L_15 - .L_14)
.L_14:
        /*003c*/ 	.word	0x00000000
        /*0040*/ 	.short	0x0016
        /*0042*/ 	.short	0x0068
        /*0044*/ 	.byte	0x00, 0xf0, 0x11, 0x00


	//----- nvinfo : EIATTR_KPARAM_INFO
	.align		4
.L_15:
        /*0048*/ 	.byte	0x04, 0x17
        /*004a*/ 	.short	(.L_17 - .L_16)
.L_16:
        /*004c*/ 	.word	0x00000000
        /*0050*/ 	.short	0x0015
        /*0052*/ 	.short	0x0064
        /*0054*/ 	.byte	0x00, 0xf0, 0x11, 0x00


	//----- nvinfo : EIATTR_KPARAM_INFO
	.align		4
.L_17:
        /*0058*/ 	.byte	0x04, 0x17
        /*005a*/ 	.short	(.L_19 - .L_18)
.L_18:
        /*005c*/ 	.word	0x00000000
        /*0060*/ 	.short	0x0014
        /*0062*/ 	.short	0x0060
        /*0064*/ 	.byte	0x00, 0xf0, 0x11, 0x00


	//----- nvinfo : EIATTR_KPARAM_INFO
	.align		4
.L_19:
        /*0068*/ 	.byte	0x04, 0x17
        /*006a*/ 	.short	(.L_21 - .L_20)
.L_20:
        /*006c*/ 	.word	0x00000000
        /*0070*/ 	.short	0x0013
        /*0072*/ 	.short	0x005c
        /*0074*/ 	.byte	0x00, 0xf0, 0x11, 0x00


	//----- nvinfo : EIATTR_KPARAM_INFO
	.align		4
.L_21:
        /*0078*/ 	.byte	0x04, 0x17
        /*007a*/ 	.short	(.L_23 - .L_22)
.L_22:
        /*007c*/ 	.word	0x00000000
        /*0080*/ 	.short	0x0012
        /*0082*/ 	.short	0x0058
        /*0084*/ 	.byte	0x00, 0xf0, 0x11, 0x00


	//----- nvinfo : EIATTR_KPARAM_INFO
	.align		4
.L_23:
        /*0088*/ 	.byte	0x04, 0x17
        /*008a*/ 	.short	(.L_25 - .L_24)
.L_24:
        /*008c*/ 	.word	0x00000000
        /*0090*/ 	.short	0x0011
        /*0092*/ 	.short	0x0054
        /*0094*/ 	.byte	0x00, 0xf0, 0x11, 0x00


	//----- nvinfo : EIATTR_KPARAM_INFO
	.align		4
.L_25:
        /*0098*/ 	.byte	0x04, 0x17
        /*009a*/ 	.short	(.L_27 - .L_26)
.L_26:
        /*009c*/ 	.word	0x00000000
        /*00a0*/ 	.short	0x0010
        /*00a2*/ 	.short	0x0050
        /*00a4*/ 	.byte	0x00, 0xf0, 0x11, 0x00


	//----- nvinfo : EIATTR_KPARAM_INFO
	.align		4
.L_27:
        /*00a8*/ 	.byte	0x04, 0x17
        /*00aa*/ 	.short	(.L_29 - .L_28)
.L_28:
        /*00ac*/ 	.word	0x00000000
        /*00b0*/ 	.short	0x000f
        /*00b2*/ 	.short	0x004c
        /*00b4*/ 	.byte	0x00, 0xf0, 0x11, 0x00


	//----- nvinfo : EIATTR_KPARAM_INFO
	.align		4
.L_29:
        /*00b8*/ 	.byte	0x04, 0x17
        /*00ba*/ 	.short	(.L_31 - .L_30)
.L_30:
        /*00bc*/ 	.word	0x00000000
        /*00c0*/ 	.short	0x000e
        /*00c2*/ 	.short	0x0048
        /*00c4*/ 	.byte	0x00, 0xf0, 0x11, 0x00


	//----- nvinfo : EIATTR_KPARAM_INFO
	.align		4
.L_31:
        /*00c8*/ 	.byte	0x04, 0x17
        /*00ca*/ 	.short	(.L_33 - .L_32)
.L_32:
        /*00cc*/ 	.word	0x00000000
        /*00d0*/ 	.short	0x000d
        /*00d2*/ 	.short	0x0044
        /*00d4*/ 	.byte	0x00, 0xf0, 0x11, 0x00


	//----- nvinfo : EIATTR_KPARAM_INFO
	.align		4
.L_33:
        /*00d8*/ 	.byte	0x04, 0x17
        /*00da*/ 	.short	(.L_35 - .L_34)
.L_34:
        /*00dc*/ 	.word	0x00000000
        /*00e0*/ 	.short	0x000c
        /*00e2*/ 	.short	0x0040
        /*00e4*/ 	.byte	0x00, 0xf0, 0x11, 0x00


	//----- nvinfo : EIATTR_KPARAM_INFO
	.align		4
.L_35:
        /*00e8*/ 	.byte	0x04, 0x17
        /*00ea*/ 	.short	(.L_37 - .L_36)
.L_36:
        /*00ec*/ 	.word	0x00000000
        /*00f0*/ 	.short	0x000b
        /*00f2*/ 	.short	0x003c
        /*00f4*/ 	.byte	0x00, 0xf0, 0x11, 0x00


	//----- nvinfo : EIATTR_KPARAM_INFO
	.align		4
.L_37:
        /*00f8*/ 	.byte	0x04, 0x17
        /*00fa*/ 	.short	(.L_39 - .L_38)
.L_38:
        /*00fc*/ 	.word	0x00000000
        /*0100*/ 	.short	0x000a
        /*0102*/ 	.short	0x0038
        /*0104*/ 	.byte	0x00, 0xf0, 0x11, 0x00


	//----- nvinfo : EIATTR_KPARAM_INFO
	.align		4
.L_39:
        /*0108*/ 	.byte	0x04, 0x17
        /*010a*/ 	.short	(.L_41 - .L_40)
.L_40:
        /*010c*/ 	.word	0x00000000
        /*0110*/ 	.short	0x0009
        /*0112*/ 	.short	0x0034
        /*0114*/ 	.byte	0x00, 0xf0, 0x11, 0x00


	//----- nvinfo : EIATTR_KPARAM_INFO
	.align		4
.L_41:
        /*0118*/ 	.byte	0x04, 0x17
        /*011a*/ 	.short	(.L_43 - .L_42)
.L_42:
        /*011c*/ 	.word	0x00000000
        /*0120*/ 	.short	0x0008
        /*0122*/ 	.short	0x0030
        /*0124*/ 	.byte	0x00, 0xf0, 0x11, 0x00


	//----- nvinfo : EIATTR_KPARAM_INFO
	.align		4
.L_43:
        /*0128*/ 	.byte	0x04, 0x17
        /*012a*/ 	.short	(.L_45 - .L_44)
.L_44:
        /*012c*/ 	.word	0x00000000
        /*0130*/ 	.short	0x0007
        /*0132*/ 	.short	0x002c
        /*0134*/ 	.byte	0x00, 0xf0, 0x11, 0x00


	//----- nvinfo : EIATTR_KPARAM_INFO
	.align		4
.L_45:
        /*0138*/ 	.byte	0x04, 0x17
        /*013a*/ 	.short	(.L_47 - .L_46)
.L_46:
        /*013c*/ 	.word	0x00000000
        /*0140*/ 	.short	0x0006
        /*0142*/ 	.short	0x0028
        /*0144*/ 	.byte	0x00, 0xf0, 0x11, 0x00


	//----- nvinfo : EIATTR_KPARAM_INFO
	.align		4
.L_47:
        /*0148*/ 	.byte	0x04, 0x17
        /*014a*/ 	.short	(.L_49 - .L_48)
.L_48:
        /*014c*/ 	.word	0x00000000
        /*0150*/ 	.short	0x0005
        /*0152*/ 	.short	0x0024
        /*0154*/ 	.byte	0x00, 0xf0, 0x11, 0x00


	//----- nvinfo : EIATTR_KPARAM_INFO
	.align		4
.L_49:
        /*0158*/ 	.byte	0x04, 0x17
        /*015a*/ 	.short	(.L_51 - .L_50)
.L_50:
        /*015c*/ 	.word	0x00000000
        /*0160*/ 	.short	0x0004
        /*0162*/ 	.short	0x0020
        /*0164*/ 	.byte	0x00, 0xf0, 0x11, 0x00


	//----- nvinfo : EIATTR_KPARAM_INFO
	.align		4
.L_51:
        /*0168*/ 	.byte	0x04, 0x17
        /*016a*/ 	.short	(.L_53 - .L_52)
.L_52:
        /*016c*/ 	.word	0x00000000
        /*0170*/ 	.short	0x0003
        /*0172*/ 	.short	0x0018
        /*0174*/ 	.byte	0x00, 0xf5, 0x21, 0x00


	//----- nvinfo : EIATTR_KPARAM_INFO
	.align		4
.L_53:
        /*0178*/ 	.byte	0x04, 0x17
        /*017a*/ 	.short	(.L_55 - .L_54)
.L_54:
        /*017c*/ 	.word	0x00000000
        /*0180*/ 	.short	0x0002
        /*0182*/ 	.short	0x0010
        /*0184*/ 	.byte	0x00, 0xf5, 0x21, 0x00


	//----- nvinfo : EIATTR_KPARAM_INFO
	.align		4
.L_55:
        /*0188*/ 	.byte	0x04, 0x17
        /*018a*/ 	.short	(.L_57 - .L_56)
.L_56:
        /*018c*/ 	.word	0x00000000
        /*0190*/ 	.short	0x0001
        /*0192*/ 	.short	0x0008
        /*0194*/ 	.byte	0x00, 0xf5, 0x21, 0x00


	//----- nvinfo : EIATTR_KPARAM_INFO
	.align		4
.L_57:
        /*0198*/ 	.byte	0x04, 0x17
        /*019a*/ 	.short	(.L_59 - .L_58)
.L_58:
        /*019c*/ 	.word	0x00000000
        /*01a0*/ 	.short	0x0000
        /*01a2*/ 	.short	0x0000
        /*01a4*/ 	.byte	0x00, 0xf5, 0x21, 0x00


	//----- nvinfo : EIATTR_SPARSE_MMA_MASK
	.align		4
.L_59:
        /*01a8*/ 	.byte	0x03, 0x50
        /*01aa*/ 	.short	0x0000


	//----- nvinfo : EIATTR_MAXREG_COUNT
	.align		4
        /*01ac*/ 	.byte	0x03, 0x1b
        /*01ae*/ 	.short	0x00ff


	//----- nvinfo : EIATTR_MERCURY_ISA_VERSION
	.align		4
        /*01b0*/ 	.byte	0x03, 0x5f
        /*01b2*/ 	.short	0x0101


	//----- nvinfo : EIATTR_VRC_CTA_INIT_COUNT
	.align		4
        /*01b4*/ 	.byte	0x02, 0x4a
	.zero		1
	.zero		1


	//----- nvinfo : EIATTR_EXIT_INSTR_OFFSETS
	.align		4
        /*01b8*/ 	.byte	0x04, 0x1c
        /*01ba*/ 	.short	(.L_61 - .L_60)


	//   ....[0]....
.L_60:
        /*01bc*/ 	.word	0x000000e0


	//   ....[1]....
        /*01c0*/ 	.word	0x00001fa0


	//----- nvinfo : EIATTR_INDIRECT_BRANCH_TARGETS
	.align		4
.L_61:
        /*01c4*/ 	.byte	0x04, 0x34
        /*01c6*/ 	.short	(.L_63 - .L_62)


	//   ....[0]....
.L_62:
        /*01c8*/ 	.word	.L_x_7@srel
        /*01cc*/ 	.short	0x0
        /*01ce*/ 	.short	0x0
        /*01d0*/ 	.word	0x3
        /*01d4*/ 	.word	.L_x_4@srel
        /*01d8*/ 	.word	.L_x_14@srel
        /*01dc*/ 	.word	.L_x_15@srel


	//----- nvinfo : EIATTR_CRS_STACK_SIZE
	.align		4
.L_63:
        /*01e0*/ 	.byte	0x04, 0x1e
        /*01e2*/ 	.short	(.L_65 - .L_64)
.L_64:
        /*01e4*/ 	.word	0x00000000


	//----- nvinfo : EIATTR_CBANK_PARAM_SIZE
	.align		4
.L_65:
        /*01e8*/ 	.byte	0x03, 0x19
        /*01ea*/ 	.short	0x0078


	//----- nvinfo : EIATTR_PARAM_CBANK
	.align		4
        /*01ec*/ 	.byte	0x04, 0x0a
        /*01ee*/ 	.short	(.L_67 - .L_66)
	.align		4
.L_66:
        /*01f0*/ 	.word	index@(.nv.constant0._Z21conv3d_forward_kernelPKfS0_S0_Pfiiiiiiiiiiiiiiiiiiiiii)
        /*01f4*/ 	.short	0x0380
        /*01f6*/ 	.short	0x0078


	//----- nvinfo : EIATTR_SW_WAR
	.align		4
.L_67:
        /*01f8*/ 	.byte	0x04, 0x36
        /*01fa*/ 	.short	(.L_69 - .L_68)
.L_68:
        /*01fc*/ 	.word	0x00000008
.L_69:


//--------------------- .nv.callgraph             --------------------------
	.section	.nv.callgraph,"",@"SHT_CUDA_CALLGRAPH"
	.align	4
	.sectionentsize	8
	.align		4
        /*0000*/ 	.word	0x00000000
	.align		4
        /*0004*/ 	.word	0xffffffff
	.align		4
        /*0008*/ 	.word	0x00000000
	.align		4
        /*000c*/ 	.word	0xfffffffe
	.align		4
        /*0010*/ 	.word	0x00000000
	.align		4
        /*0014*/ 	.word	0xfffffffd
	.align		4
        /*0018*/ 	.word	0x00000000
	.align		4
        /*001c*/ 	.word	0xfffffffc


//--------------------- .nv.constant2._Z21conv3d_forward_kernelPKfS0_S0_Pfiiiiiiiiiiiiiiiiiiiiii --------------------------
	.section	.nv.constant2._Z21conv3d_forward_kernelPKfS0_S0_Pfiiiiiiiiiiiiiiiiiiiiii,"a",@progbits
	.sectionflags	@""
	.align	4
.nv.constant2._Z21conv3d_forward_kernelPKfS0_S0_Pfiiiiiiiiiiiiiiiiiiiiii:
        /*0000*/ 	.byte	0xd0, 0x1d, 0x00, 0x00, 0xb0, 0x1c, 0x00, 0x00, 0x30, 0x1b, 0x00, 0x00


//--------------------- .text._Z21conv3d_forward_kernelPKfS0_S0_Pfiiiiiiiiiiiiiiiiiiiiii --------------------------
	.section	.text._Z21conv3d_forward_kernelPKfS0_S0_Pfiiiiiiiiiiiiiiiiiiiiii,"ax",@progbits
	.align	128
        .global         _Z21conv3d_forward_kernelPKfS0_S0_Pfiiiiiiiiiiiiiiiiiiiiii
        .type           _Z21conv3d_forward_kernelPKfS0_S0_Pfiiiiiiiiiiiiiiiiiiiiii,@function
        .size           _Z21conv3d_forward_kernelPKfS0_S0_Pfiiiiiiiiiiiiiiiiiiiiii,(.L_x_16 - _Z21conv3d_forward_kernelPKfS0_S0_Pfiiiiiiiiiiiiiiiiiiiiii)
        .other          _Z21conv3d_forward_kernelPKfS0_S0_Pfiiiiiiiiiiiiiiiiiiiiii,@"STO_CUDA_ENTRY STV_DEFAULT"
_Z21conv3d_forward_kernelPKfS0_S0_Pfiiiiiiiiiiiiiiiiiiiiii:
.text._Z21conv3d_forward_kernelPKfS0_S0_Pfiiiiiiiiiiiiiiiiiiiiii:
[----:B------:R-:W-:Y:S08]  /*0000*/  LDC R1, c[0x0][0x37c] ;  /* 0x0000df00ff017b82 */ /* 0x000ff00000000800 */
[----:B------:R-:W0:Y:S01]  /*0010*/  LDC R3, c[0x0][0x3a8] ;  /* 0x0000ea00ff037b82 */ /* 0x000e220000000800 */
[----:B------:R-:W1:Y:S01]  /*0020*/  S2R R11, SR_TID.X ;  /* 0x00000000000b7919 */ /* 0x000e620000002100 */
[----:B------:R-:W0:Y:S06]  /*0030*/  LDCU UR5, c[0x0][0x3a0] ;  /* 0x00007400ff0577ac */ /* 0x000e2c0008000800 */
[----:B------:R-:W2:Y:S08]  /*0040*/  LDC.64 R6, c[0x0][0x3b8] ;  /* 0x0000ee00ff067b82 */ /* 0x000eb00000000a00 */
[----:B------:R-:W1:Y:S08]  /*0050*/  S2UR UR4, SR_CTAID.X ;  /* 0x00000000000479c3 */ /* 0x000e700000002500 */
[----:B------:R-:W1:Y:S01]  /*0060*/  LDC R4, c[0x0][0x360] ;  /* 0x0000d800ff047b82 */ /* 0x000e620000000800 */
[----:B0-----:R-:W-:-:S07]  /*0070*/  IMAD R5, R3, UR5, RZ ;  /* 0x0000000503057c24 */ /* 0x001fce000f8e02ff */
[----:B------:R-:W0:Y:S01]  /*0080*/  LDC R2, c[0x0][0x3c0] ;  /* 0x0000f000ff027b82 */ /* 0x000e220000000800 */
[----:B--2---:R-:W-:-:S04]  /*0090*/  IMAD R0, R5, R6, RZ ;  /* 0x0000000605007224 */ /* 0x004fc800078e02ff */
[----:B------:R-:W-:Y:S02]  /*00a0*/  IMAD R9, R0, R7, RZ ;  /* 0x0000000700097224 */ /* 0x000fe400078e02ff */
[----:B-1----:R-:W-:Y:S02]  /*00b0*/  IMAD R5, R4, UR4, R11 ;  /* 0x0000000404057c24 */ /* 0x002fe4000f8e020b */
[----:B0-----:R-:W-:-:S05]  /*00c0*/  IMAD R0, R9, R2, RZ ;  /* 0x0000000209007224 */ /* 0x001fca00078e02ff */
[----:B------:R-:W-:-:S13]  /*00d0*/  ISETP.GE.AND P0, PT, R5, R0, PT ;  /* 0x000000000500720c */ /* 0x000fda0003f06270 */
[----:B------:R-:W-:Y:S05]  /*00e0*/  @P0 EXIT ;  /* 0x000000000000094d */ /* 0x000fea0003800000 */
[----:B------:R-:W-:Y:S01]  /*00f0*/  IABS R11, R2 ;  /* 0x00000002000b7213 */ /* 0x000fe20000000000 */
[----:B------:R-:W0:Y:S01]  /*0100*/  LDCU.64 UR8, c[0x0][0x358] ;  /* 0x00006b00ff0877ac */ /* 0x000e220008000a00 */
[----:B------:R-:W-:Y:S02]  /*0110*/  IABS R12, R7 ;  /* 0x00000007000c7213 */ /* 0x000fe40000000000 */
[----:B------:R-:W1:Y:S01]  /*0120*/  I2F.RP R0, R11 ;  /* 0x0000000b00007306 */ /* 0x000e620000209400 */
[----:B------:R-:W-:Y:S02]  /*0130*/  IABS R10, R5 ;  /* 0x00000005000a7213 */ /* 0x000fe40000000000 */
[----:B------:R-:W-:-:S05]  /*0140*/  IABS R17, R6 ;  /* 0x0000000600117213 */ /* 0x000fca0000000000 */
[----:B------:R-:W2:Y:S08]  /*0150*/  I2F.RP R14, R17 ;  /* 0x00000011000e7306 */ /* 0x000eb00000209400 */
[----:B-1----:R-:W1:Y:S08]  /*0160*/  MUFU.RCP R0, R0 ;  /* 0x0000000000007308 */ /* 0x002e700000001000 */
[----:B--2---:R-:W-:Y:S01]  /*0170*/  MUFU.RCP R14, R14 ;  /* 0x0000000e000e7308 */ /* 0x004fe20000001000 */
[----:B-1----:R-:W-:-:S07]  /*0180*/  IADD3 R8, PT, PT, R0, 0xffffffe, RZ ;  /* 0x0ffffffe00087810 */ /* 0x002fce0007ffe0ff */
[----:B------:R1:W2:Y:S02]  /*0190*/  F2I.FTZ.U32.TRUNC.NTZ R9, R8 ;  /* 0x0000000800097305 */ /* 0x0002a4000021f000 */
[----:B-1----:R-:W-:Y:S02]  /*01a0*/  IMAD.MOV.U32 R8, RZ, RZ, RZ ;  /* 0x000000ffff087224 */ /* 0x002fe400078e00ff */
[----:B--2---:R-:W-:-:S04]  /*01b0*/  IMAD.MOV R4, RZ, RZ, -R9 ;  /* 0x000000ffff047224 */ /* 0x004fc800078e0a09 */
[----:B------:R-:W-:Y:S01]  /*01c0*/  IMAD R13, R4, R11, RZ ;  /* 0x0000000b040d7224 */ /* 0x000fe200078e02ff */
[----:B------:R-:W-:-:S03]  /*01d0*/  MOV R4, R10 ;  /* 0x0000000a00047202 */ /* 0x000fc60000000f00 */
[----:B------:R-:W-:Y:S01]  /*01e0*/  IMAD.HI.U32 R9, R9, R13, R8 ;  /* 0x0000000d09097227 */ /* 0x000fe200078e0008 */
[----:B------:R-:W-:-:S04]  /*01f0*/  MOV R13, R12 ;  /* 0x0000000c000d7202 */ /* 0x000fc80000000f00 */
[----:B------:R-:W1:Y:S01]  /*0200*/  I2F.RP R12, R13 ;  /* 0x0000000d000c7306 */ /* 0x000e620000209400 */
[----:B------:R-:W-:-:S04]  /*0210*/  IMAD.HI.U32 R8, R9, R4, RZ ;  /* 0x0000000409087227 */ /* 0x000fc800078e00ff */
[----:B------:R-:W-:-:S04]  /*0220*/  IMAD.MOV R0, RZ, RZ, -R8 ;  /* 0x000000ffff007224 */ /* 0x000fc800078e0a08 */
[C---:B------:R-:W-:Y:S02]  /*0230*/  IMAD R0, R11.reuse, R0, R4 ;  /* 0x000000000b007224 */ /* 0x040fe400078e0204 */
[----:B------:R-:W2:Y:S03]  /*0240*/  LDC R4, c[0x0][0x3f4] ;  /* 0x0000fd00ff047b82 */ /* 0x000ea60000000800 */
[----:B------:R-:W-:Y:S01]  /*0250*/  ISETP.GT.U32.AND P1, PT, R11, R0, PT ;  /* 0x000000000b00720c */ /* 0x000fe20003f24070 */
[----:B-1----:R-:W1:-:S12]  /*0260*/  MUFU.RCP R12, R12 ;  /* 0x0000000c000c7308 */ /* 0x002e580000001000 */
[-C--:B------:R-:W-:Y:S02]  /*0270*/  @!P1 IADD3 R0, PT, PT, R0, -R11.reuse, RZ ;  /* 0x8000000b00009210 */ /* 0x080fe40007ffe0ff */
[----:B------:R-:W-:Y:S02]  /*0280*/  @!P1 IADD3 R8, PT, PT, R8, 0x1, RZ ;  /* 0x0000000108089810 */ /* 0x000fe40007ffe0ff */
[----:B------:R-:W-:Y:S01]  /*0290*/  ISETP.GE.U32.AND P0, PT, R0, R11, PT ;  /* 0x0000000b0000720c */ /* 0x000fe20003f06070 */
[----:B-1----:R-:W-:Y:S01]  /*02a0*/  VIADD R10, R12, 0xffffffe ;  /* 0x0ffffffe0c0a7836 */ /* 0x002fe20000000000 */
[----:B------:R-:W-:Y:S02]  /*02b0*/  LOP3.LUT R0, R5, R2, RZ, 0x3c, !PT ;  /* 0x0000000205007212 */ /* 0x000fe400078e3cff */
[----:B------:R-:W-:Y:S01]  /*02c0*/  ISETP.NE.AND P1, PT, R2, RZ, PT ;  /* 0x000000ff0200720c */ /* 0x000fe20003f25270 */
[----:B------:R1:W3:Y:S01]  /*02d0*/  F2I.FTZ.U32.TRUNC.NTZ R11, R10 ;  /* 0x0000000a000b7305 */ /* 0x0002e2000021f000 */
[----:B------:R-:W-:-:S07]  /*02e0*/  ISETP.GE.AND P2, PT, R0, RZ, PT ;  /* 0x000000ff0000720c */ /* 0x000fce0003f46270 */
[----:B------:R-:W-:Y:S02]  /*02f0*/  @P0 VIADD R8, R8, 0x1 ;  /* 0x0000000108080836 */ /* 0x000fe40000000000 */
[----:B-1----:R-:W-:-:S04]  /*0300*/  HFMA2 R10, -RZ, RZ, 0, 0 ;  /* 0x00000000ff0a7431 */ /* 0x002fc800000001ff */
[----:B------:R-:W-:Y:S01]  /*0310*/  @!P2 IMAD.MOV R8, RZ, RZ, -R8 ;  /* 0x000000ffff08a224 */ /* 0x000fe200078e0a08 */
[----:B---3--:R-:W-:Y:S02]  /*0320*/  IADD3 R0, PT, PT, RZ, -R11, RZ ;  /* 0x8000000bff007210 */ /* 0x008fe40007ffe0ff */
[----:B------:R-:W-:-:S03]  /*0330*/  @!P1 LOP3.LUT R8, RZ, R2, RZ, 0x33, !PT ;  /* 0x00000002ff089212 */ /* 0x000fc600078e33ff */
[----:B------:R-:W-:Y:S01]  /*0340*/  IMAD R9, R0, R13, RZ ;  /* 0x0000000d00097224 */ /* 0x000fe200078e02ff */
[----:B------:R-:W-:-:S03]  /*0350*/  IABS R0, R8 ;  /* 0x0000000800007213 */ /* 0x000fc60000000000 */
[----:B------:R-:W-:Y:S01]  /*0360*/  IMAD.HI.U32 R10, R11, R9, R10 ;  /* 0x000000090b0a7227 */ /* 0x000fe200078e000a */
[----:B--2---:R-:W-:-:S05]  /*0370*/  IABS R9, R4 ;  /* 0x0000000400097213 */ /* 0x004fca0000000000 */
[----:B------:R-:W-:Y:S02]  /*0380*/  IMAD.HI.U32 R11, R10, R0, RZ ;  /* 0x000000000a0b7227 */ /* 0x000fe400078e00ff */
[----:B------:R-:W1:Y:S02]  /*0390*/  I2F.RP R10, R9 ;  /* 0x00000009000a7306 */ /* 0x000e640000209400 */
[----:B------:R-:W-:-:S04]  /*03a0*/  IMAD.MOV R12, RZ, RZ, -R11 ;  /* 0x000000ffff0c7224 */ /* 0x000fc800078e0a0b */
[----:B------:R-:W-:Y:S02]  /*03b0*/  IMAD R0, R13, R12, R0 ;  /* 0x0000000c0d007224 */ /* 0x000fe400078e0200 */
[----:B------:R-:W-:-:S03]  /*03c0*/  VIADD R12, R14, 0xffffffe ;  /* 0x0ffffffe0e0c7836 */ /* 0x000fc60000000000 */
[----:B------:R-:W-:Y:S01]  /*03d0*/  ISETP.GT.U32.AND P1, PT, R13, R0, PT ;  /* 0x000000000d00720c */ /* 0x000fe20003f24070 */
[----:B-1----:R-:W1:-:S12]  /*03e0*/  MUFU.RCP R10, R10 ;  /* 0x0000000a000a7308 */ /* 0x002e580000001000 */
[-C--:B------:R-:W-:Y:S01]  /*03f0*/  @!P1 IADD3 R0, PT, PT, R0, -R13.reuse, RZ ;  /* 0x8000000d00009210 */ /* 0x080fe20007ffe0ff */
[----:B------:R-:W-:Y:S01]  /*0400*/  @!P1 VIADD R11, R11, 0x1 ;  /* 0x000000010b0b9836 */ /* 0x000fe20000000000 */
[----:B------:R-:W-:Y:S02]  /*0410*/  ISETP.NE.AND P1, PT, R7, RZ, PT ;  /* 0x000000ff0700720c */ /* 0x000fe40003f25270 */
[----:B------:R-:W-:Y:S02]  /*0420*/  ISETP.GE.U32.AND P0, PT, R0, R13, PT ;  /* 0x0000000d0000720c */ /* 0x000fe40003f06070 */
[----:B------:R2:W3:Y:S01]  /*0430*/  F2I.FTZ.U32.TRUNC.NTZ R13, R12 ;  /* 0x0000000c000d7305 */ /* 0x0004e2000021f000 */
[----:B------:R-:W-:Y:S02]  /*0440*/  LOP3.LUT R0, R8, R7, RZ, 0x3c, !PT ;  /* 0x0000000708007212 */ /* 0x000fe400078e3cff */
[----:B-1----:R-:W-:Y:S02]  /*0450*/  IADD3 R15, PT, PT, R10, 0xffffffe, RZ ;  /* 0x0ffffffe0a0f7810 */ /* 0x002fe40007ffe0ff */
[----:B------:R-:W-:-:S02]  /*0460*/  ISETP.GE.AND P2, PT, R0, RZ, PT ;  /* 0x000000ff0000720c */ /* 0x000fc40003f46270 */
[----:B------:R-:W-:Y:S02]  /*0470*/  IABS R10, R3 ;  /* 0x00000003000a7213 */ /* 0x000fe40000000000 */
[----:B------:R-:W1:Y:S01]  /*0480*/  F2I.FTZ.U32.TRUNC.NTZ R15, R15 ;  /* 0x0000000f000f7305 */ /* 0x000e62000021f000 */
[----:B--2---:R-:W-:Y:S02]  /*0490*/  MOV R12, RZ ;  /* 0x000000ff000c7202 */ /* 0x004fe40000000f00 */
[----:B------:R-:W-:Y:S01]  /*04a0*/  @P0 IADD3 R11, PT, PT, R11, 0x1, RZ ;  /* 0x000000010b0b0810 */ /* 0x000fe20007ffe0ff */
[----:B---3--:R-:W-:-:S05]  /*04b0*/  IMAD.MOV R0, RZ, RZ, -R13 ;  /* 0x000000ffff007224 */ /* 0x008fca00078e0a0d */
[----:B------:R-:W-:Y:S01]  /*04c0*/  @!P2 IADD3 R11, PT, PT, -R11, RZ, RZ ;  /* 0x000000ff0b0ba210 */ /* 0x000fe20007ffe1ff */
[----:B------:R-:W-:Y:S01]  /*04d0*/  IMAD R19, R0, R17, RZ ;  /* 0x0000001100137224 */ /* 0x000fe200078e02ff */
[----:B------:R-:W-:-:S03]  /*04e0*/  @!P1 LOP3.LUT R11, RZ, R7, RZ, 0x33, !PT ;  /* 0x00000007ff0b9212 */ /* 0x000fc600078e33ff */
[----:B------:R-:W-:Y:S01]  /*04f0*/  IMAD.HI.U32 R12, R13, R19, R12 ;  /* 0x000000130d0c7227 */ /* 0x000fe200078e000c */
[----:B------:R-:W-:-:S03]  /*0500*/  IABS R0, R11 ;  /* 0x0000000b00007213 */ /* 0x000fc60000000000 */
[----:B-1----:R-:W-:Y:S02]  /*0510*/  IMAD.MOV R14, RZ, RZ, -R15 ;  /* 0x000000ffff0e7224 */ /* 0x002fe400078e0a0f */
[----:B------:R-:W-:Y:S02]  /*0520*/  IMAD.MOV.U32 R19, RZ, RZ, R10 ;  /* 0x000000ffff137224 */ /* 0x000fe400078e000a */
[----:B------:R-:W-:Y:S02]  /*0530*/  IMAD R21, R14, R9, RZ ;  /* 0x000000090e157224 */ /* 0x000fe400078e02ff */
[----:B------:R-:W-:Y:S01]  /*0540*/  HFMA2 R14, -RZ, RZ, 0, 0 ;  /* 0x00000000ff0e7431 */ /* 0x000fe200000001ff */
[----:B------:R-:W1:Y:S01]  /*0550*/  I2F.RP R13, R19 ;  /* 0x00000013000d7306 */ /* 0x000e620000209400 */
[----:B------:R-:W-:-:S04]  /*0560*/  IMAD.HI.U32 R10, R12, R0, RZ ;  /* 0x000000000c0a7227 */ /* 0x000fc800078e00ff */
[----:B------:R-:W-:Y:S02]  /*0570*/  IMAD.HI.U32 R16, R15, R21, R14 ;  /* 0x000000150f107227 */ /* 0x000fe400078e000e */
[----:B------:R-:W2:Y:S02]  /*0580*/  LDC R21, c[0x0][0x3a4] ;  /* 0x0000e900ff157b82 */ /* 0x000ea40000000800 */
[----:B------:R-:W-:Y:S02]  /*0590*/  IMAD.MOV R14, RZ, RZ, -R10 ;  /* 0x000000ffff0e7224 */ /* 0x000fe400078e0a0a */
[----:B------:R-:W-:Y:S01]  /*05a0*/  IMAD.HI.U32 R12, R16, R19, RZ ;  /* 0x00000013100c7227 */ /* 0x000fe200078e00ff */
[----:B-1----:R-:W1:Y:S03]  /*05b0*/  MUFU.RCP R13, R13 ;  /* 0x0000000d000d7308 */ /* 0x002e660000001000 */
[----:B------:R-:W-:Y:S01]  /*05c0*/  IMAD R0, R17, R14, R0 ;  /* 0x0000000e11007224 */ /* 0x000fe200078e0200 */
[----:B------:R-:W-:-:S04]  /*05d0*/  IADD3 R18, PT, PT, -R12, RZ, RZ ;  /* 0x000000ff0c127210 */ /* 0x000fc80007ffe1ff */
[----:B------:R-:W-:Y:S01]  /*05e0*/  ISETP.GT.U32.AND P1, PT, R17, R0, PT ;  /* 0x000000001100720c */ /* 0x000fe20003f24070 */
[----:B------:R-:W-:-:S05]  /*05f0*/  IMAD R18, R9, R18, R19 ;  /* 0x0000001209127224 */ /* 0x000fca00078e0213 */
[----:B------:R-:W-:Y:S02]  /*0600*/  ISETP.GT.U32.AND P3, PT, R9, R18, PT ;  /* 0x000000120900720c */ /* 0x000fe40003f64070 */
[----:B-1----:R-:W-:Y:S02]  /*0610*/  IADD3 R14, PT, PT, R13, 0xffffffe, RZ ;  /* 0x0ffffffe0d0e7810 */ /* 0x002fe40007ffe0ff */
[----:B------:R-:W-:-:S03]  /*0620*/  LOP3.LUT R13, RZ, R4, RZ, 0x33, !PT ;  /* 0x00000004ff0d7212 */ /* 0x000fc600078e33ff */
[----:B------:R-:W-:Y:S01]  /*0630*/  @!P1 IMAD.IADD R0, R0, 0x1, -R17 ;  /* 0x0000000100009824 */ /* 0x000fe200078e0a11 */
[----:B------:R1:W3:Y:S01]  /*0640*/  F2I.FTZ.U32.TRUNC.NTZ R15, R14 ;  /* 0x0000000e000f7305 */ /* 0x0002e2000021f000 */
[----:B------:R-:W-:Y:S02]  /*0650*/  @!P1 IADD3 R10, PT, PT, R10, 0x1, RZ ;  /* 0x000000010a0a9810 */ /* 0x000fe40007ffe0ff */
[----:B------:R-:W-:Y:S02]  /*0660*/  ISETP.NE.AND P1, PT, R6, RZ, PT ;  /* 0x000000ff0600720c */ /* 0x000fe40003f25270 */
[----:B------:R-:W-:Y:S01]  /*0670*/  ISETP.GE.U32.AND P4, PT, R0, R17, PT ;  /* 0x000000110000720c */ /* 0x000fe20003f86070 */
[----:B------:R-:W-:Y:S01]  /*0680*/  @!P3 IMAD.IADD R18, R18, 0x1, -R9 ;  /* 0x000000011212b824 */ /* 0x000fe200078e0a09 */
[----:B------:R-:W-:Y:S02]  /*0690*/  LOP3.LUT R0, R11, R6, RZ, 0x3c, !PT ;  /* 0x000000060b007212 */ /* 0x000fe400078e3cff */
[----:B------:R-:W-:Y:S01]  /*06a0*/  @!P3 IADD3 R12, PT, PT, R12, 0x1, RZ ;  /* 0x000000010c0cb810 */ /* 0x000fe20007ffe0ff */
[----:B-1----:R-:W-:Y:S01]  /*06b0*/  IMAD.MOV.U32 R14, RZ, RZ, RZ ;  /* 0x000000ffff0e7224 */ /* 0x002fe200078e00ff */
[----:B------:R-:W-:-:S02]  /*06c0*/  ISETP.GE.AND P0, PT, R0, RZ, PT ;  /* 0x000000ff0000720c */ /* 0x000fc40003f06270 */
[----:B------:R-:W-:Y:S02]  /*06d0*/  ISETP.GE.U32.AND P2, PT, R18, R9, PT ;  /* 0x000000091200720c */ /* 0x000fe40003f46070 */
[----:B------:R-:W-:Y:S02]  /*06e0*/  LOP3.LUT R0, R3, R4, RZ, 0x3c, !PT ;  /* 0x0000000403007212 */ /* 0x000fe400078e3cff */
[----:B--2---:R-:W-:Y:S01]  /*06f0*/  IABS R18, R21 ;  /* 0x0000001500127213 */ /* 0x004fe20000000000 */
[----:B------:R-:W-:Y:S01]  /*0700*/  @P4 VIADD R10, R10, 0x1 ;  /* 0x000000010a0a4836 */ /* 0x000fe20000000000 */
[----:B------:R-:W-:Y:S01]  /*0710*/  ISETP.GE.AND P4, PT, R0, RZ, PT ;  /* 0x000000ff0000720c */ /* 0x000fe20003f86270 */
[----:B---3--:R-:W-:Y:S02]  /*0720*/  IMAD.MOV R0, RZ, RZ, -R15 ;  /* 0x000000ffff007224 */ /* 0x008fe400078e0a0f */
[----:B------:R-:W-:-:S04]  /*0730*/  IMAD.HI.U32 R16, R16, R18, RZ ;  /* 0x0000001210107227 */ /* 0x000fc800078e00ff */
[----:B------:R-:W-:Y:S01]  /*0740*/  @!P0 IMAD.MOV R10, RZ, RZ, -R10 ;  /* 0x000000ffff0a8224 */ /* 0x000fe200078e0a0a */
[----:B------:R-:W-:Y:S01]  /*0750*/  @!P1 LOP3.LUT R10, RZ, R6, RZ, 0x33, !PT ;  /* 0x00000006ff0a9212 */ /* 0x000fe200078e33ff */
[----:B------:R-:W-:Y:S01]  /*0760*/  IMAD R17, R0, R19, RZ ;  /* 0x0000001300117224 */ /* 0x000fe200078e02ff */
[----:B------:R-:W-:Y:S02]  /*0770*/  @P2 IADD3 R12, PT, PT, R12, 0x1, RZ ;  /* 0x000000010c0c2810 */ /* 0x000fe40007ffe0ff */
[----:B------:R-:W-:Y:S01]  /*0780*/  IABS R0, R10 ;  /* 0x0000000a00007213 */ /* 0x000fe20000000000 */
[----:B------:R-:W-:Y:S01]  /*0790*/  IMAD.HI.U32 R14, R15, R17, R14 ;  /* 0x000000110f0e7227 */ /* 0x000fe200078e000e */
[----:B------:R-:W-:Y:S02]  /*07a0*/  ISETP.NE.AND P0, PT, R4, RZ, PT ;  /* 0x000000ff0400720c */ /* 0x000fe40003f05270 */
[----:B------:R-:W-:Y:S02]  /*07b0*/  @!P4 IADD3 R12, PT, PT, -R12, RZ, RZ ;  /* 0x000000ff0c0cc210 */ /* 0x000fe40007ffe1ff */
[----:B------:R-:W-:-:S02]  /*07c0*/  MOV R15, R0 ;  /* 0x00000000000f7202 */ /* 0x000fc40000000f00 */
[----:B------:R-:W-:Y:S02]  /*07d0*/  SEL R12, R13, R12, !P0 ;  /* 0x0000000c0d0c7207 */ /* 0x000fe40004000000 */
[----:B------:R-:W-:Y:S01]  /*07e0*/  LOP3.LUT R4, R21, R4, RZ, 0x3c, !PT ;  /* 0x0000000415047212 */ /* 0x000fe200078e3cff */
[----:B------:R-:W-:Y:S01]  /*07f0*/  IMAD.HI.U32 R0, R14, R15, RZ ;  /* 0x0000000f0e007227 */ /* 0x000fe200078e00ff */
[----:B------:R-:W-:-:S03]  /*0800*/  IABS R20, R12 ;  /* 0x0000000c00147213 */ /* 0x000fc60000000000 */
[----:B------:R-:W-:Y:S01]  /*0810*/  IMAD.MOV R14, RZ, RZ, -R0 ;  /* 0x000000ffff0e7224 */ /* 0x000fe200078e0a00 */
[----:B------:R-:W1:Y:S03]  /*0820*/  I2F.RP R17, R20 ;  /* 0x0000001400117306 */ /* 0x000e660000209400 */
[----:B------:R-:W-:-:S05]  /*0830*/  IMAD R14, R19, R14, R15 ;  /* 0x0000000e130e7224 */ /* 0x000fca00078e020f */
[----:B------:R-:W-:Y:S01]  /*0840*/  ISETP.GT.U32.AND P2, PT, R19, R14, PT ;  /* 0x0000000e1300720c */ /* 0x000fe20003f44070 */
[----:B-1----:R-:W1:-:S12]  /*0850*/  MUFU.RCP R17, R17 ;  /* 0x0000001100117308 */ /* 0x002e580000001000 */
[-C--:B------:R-:W-:Y:S02]  /*0860*/  @!P2 IADD3 R14, PT, PT, R14, -R19.reuse, RZ ;  /* 0x800000130e0ea210 */ /* 0x080fe40007ffe0ff */
[----:B------:R-:W-:Y:S02]  /*0870*/  @!P2 IADD3 R0, PT, PT, R0, 0x1, RZ ;  /* 0x000000010000a810 */ /* 0x000fe40007ffe0ff */
[----:B------:R-:W-:Y:S01]  /*0880*/  ISETP.GE.U32.AND P1, PT, R14, R19, PT ;  /* 0x000000130e00720c */ /* 0x000fe20003f26070 */
[----:B------:R-:W-:Y:S01]  /*0890*/  IMAD.MOV R19, RZ, RZ, -R16 ;  /* 0x000000ffff137224 */ /* 0x000fe200078e0a10 */
[----:B------:R-:W-:Y:S02]  /*08a0*/  LOP3.LUT R14, R10, R3, RZ, 0x3c, !PT ;  /* 0x000000030a0e7212 */ /* 0x000fe400078e3cff */
[----:B------:R-:W-:Y:S01]  /*08b0*/  ISETP.NE.AND P2, PT, R3, RZ, PT ;  /* 0x000000ff0300720c */ /* 0x000fe20003f45270 */
[----:B------:R-:W-:Y:S01]  /*08c0*/  IMAD R18, R9, R19, R18 ;  /* 0x0000001309127224 */ /* 0x000fe200078e0212 */
[----:B------:R-:W-:Y:S01]  /*08d0*/  ISETP.GE.AND P3, PT, R14, RZ, PT ;  /* 0x000000ff0e00720c */ /* 0x000fe20003f66270 */
[----:B-1----:R-:W-:-:S04]  /*08e0*/  VIADD R14, R17, 0xffffffe ;  /* 0x0ffffffe110e7836 */ /* 0x002fc80000000000 */
[----:B------:R1:W2:Y:S02]  /*08f0*/  F2I.FTZ.U32.TRUNC.NTZ R15, R14 ;  /* 0x0000000e000f7305 */ /* 0x0002a4000021f000 */
[----:B------:R-:W-:Y:S01]  /*0900*/  @P1 VIADD R0, R0, 0x1 ;  /* 0x0000000100001836 */ /* 0x000fe20000000000 */
[----:B------:R-:W-:-:S05]  /*0910*/  ISETP.GT.U32.AND P1, PT, R9, R18, PT ;  /* 0x000000120900720c */ /* 0x000fca0003f24070 */
[----:B------:R-:W-:Y:S01]  /*0920*/  @!P3 IADD3 R0, PT, PT, -R0, RZ, RZ ;  /* 0x000000ff0000b210 */ /* 0x000fe20007ffe1ff */
[----:B-1----:R-:W-:Y:S01]  /*0930*/  HFMA2 R14, -RZ, RZ, 0, 0 ;  /* 0x00000000ff0e7431 */ /* 0x002fe200000001ff */
[----:B------:R-:W-:Y:S02]  /*0940*/  @!P2 LOP3.LUT R0, RZ, R3, RZ, 0x33, !PT ;  /* 0x00000003ff00a212 */ /* 0x000fe400078e33ff */
[----:B------:R-:W-:Y:S02]  /*0950*/  ISETP.GE.AND P3, PT, R4, RZ, PT ;  /* 0x000000ff0400720c */ /* 0x000fe40003f66270 */
[----:B------:R-:W-:Y:S01]  /*0960*/  IADD3 R17, PT, PT, -R0, RZ, RZ ;  /* 0x000000ff00117210 */ /* 0x000fe20007ffe1ff */
[----:B--2---:R-:W-:Y:S02]  /*0970*/  IMAD.MOV R23, RZ, RZ, -R15 ;  /* 0x000000ffff177224 */ /* 0x004fe400078e0a0f */
[----:B------:R-:W-:Y:S02]  /*0980*/  @!P1 IMAD.IADD R18, R18, 0x1, -R9 ;  /* 0x0000000112129824 */ /* 0x000fe400078e0a09 */
[----:B------:R-:W-:Y:S01]  /*0990*/  IMAD R3, R3, R17, R10 ;  /* 0x0000001103037224 */ /* 0x000fe200078e020a */
[----:B------:R-:W-:Y:S01]  /*09a0*/  IADD3 R10, PT, PT, -R10, RZ, RZ ;  /* 0x000000ff0a0a7210 */ /* 0x000fe20007ffe1ff */
[----:B------:R-:W-:Y:S01]  /*09b0*/  IMAD R17, R23, R20, RZ ;  /* 0x0000001417117224 */ /* 0x000fe200078e02ff */
[----:B------:R-:W-:Y:S01]  /*09c0*/  IABS R23, R12 ;  /* 0x0000000c00177213 */ /* 0x000fe20000000000 */
[----:B------:R-:W-:Y:S01]  /*09d0*/  @!P1 VIADD R16, R16, 0x1 ;  /* 0x0000000110109836 */ /* 0x000fe20000000000 */
[----:B------:R-:W-:Y:S01]  /*09e0*/  IABS R22, R3 ;  /* 0x0000000300167213 */ /* 0x000fe20000000000 */
[----:B------:R-:W-:Y:S01]  /*09f0*/  IMAD.HI.U32 R14, R15, R17, R14 ;  /* 0x000000110f0e7227 */ /* 0x000fe200078e000e */
[----:B------:R-:W-:-:S02]  /*0a00*/  ISETP.GE.U32.AND P4, PT, R18, R9, PT ;  /* 0x000000091200720c */ /* 0x000fc40003f86070 */
[----:B------:R-:W-:Y:S01]  /*0a10*/  MOV R15, R22 ;  /* 0x00000016000f7202 */ /* 0x000fe20000000f00 */
[----:B------:R-:W-:Y:S01]  /*0a20*/  IMAD.MOV R17, RZ, RZ, -R23 ;  /* 0x000000ffff117224 */ /* 0x000fe200078e0a17 */
[----:B------:R-:W-:Y:S01]  /*0a30*/  LOP3.LUT R4, R3, R12, RZ, 0x3c, !PT ;  /* 0x0000000c03047212 */ /* 0x000fe200078e3cff */
[----:B------:R-:W-:Y:S02]  /*0a40*/  IMAD.MOV R9, RZ, RZ, -R11 ;  /* 0x000000ffff097224 */ /* 0x000fe400078e0a0b */
[----:B------:R-:W-:-:S04]  /*0a50*/  IMAD.HI.U32 R14, R14, R15, RZ ;  /* 0x0000000f0e0e7227 */ /* 0x000fc800078e00ff */
[----:B------:R-:W-:Y:S02]  /*0a60*/  IMAD R15, R14, R17, R15 ;  /* 0x000000110e0f7224 */ /* 0x000fe400078e020f */
[----:B------:R-:W-:Y:S02]  /*0a70*/  @P4 IADD3 R16, PT, PT, R16, 0x1, RZ ;  /* 0x0000000110104810 */ /* 0x000fe40007ffe0ff */
[----:B------:R-:W-:Y:S02]  /*0a80*/  ISETP.GE.AND P4, PT, R4, RZ, PT ;  /* 0x000000ff0400720c */ /* 0x000fe40003f86270 */
[----:B------:R-:W-:Y:S02]  /*0a90*/  ISETP.GT.U32.AND P2, PT, R20, R15, PT ;  /* 0x0000000f1400720c */ /* 0x000fe40003f44070 */
[----:B------:R-:W-:Y:S02]  /*0aa0*/  @!P3 IADD3 R16, PT, PT, -R16, RZ, RZ ;  /* 0x000000ff1010b210 */ /* 0x000fe40007ffe1ff */
[----:B------:R-:W-:-:S02]  /*0ab0*/  IADD3 R4, PT, PT, -R8, RZ, RZ ;  /* 0x000000ff08047210 */ /* 0x000fc40007ffe1ff */
[----:B------:R-:W-:-:S03]  /*0ac0*/  SEL R13, R13, R16, !P0 ;  /* 0x000000100d0d7207 */ /* 0x000fc60004000000 */
[----:B------:R-:W-:Y:S01]  /*0ad0*/  IMAD R2, R2, R4, R5 ;  /* 0x0000000402027224 */ /* 0x000fe200078e0205 */
[----:B------:R-:W-:Y:S01]  /*0ae0*/  ISETP.GE.AND P0, PT, R13, 0x1, PT ;  /* 0x000000010d00780c */ /* 0x000fe20003f06270 */
[----:B------:R-:W-:Y:S02]  /*0af0*/  IMAD R5, R6, R10, R11 ;  /* 0x0000000a06057224 */ /* 0x000fe400078e020b */
[----:B------:R-:W-:Y:S01]  /*0b00*/  HFMA2 R6, -RZ, RZ, 0, 0 ;  /* 0x00000000ff067431 */ /* 0x000fe200000001ff */
[-C--:B------:R-:W-:Y:S01]  /*0b10*/  @!P2 IADD3 R15, PT, PT, R15, -R20.reuse, RZ ;  /* 0x800000140f0fa210 */ /* 0x080fe20007ffe0ff */
[----:B------:R-:W-:Y:S01]  /*0b20*/  @!P2 VIADD R14, R14, 0x1 ;  /* 0x000000010e0ea836 */ /* 0x000fe20000000000 */
[----:B------:R-:W-:Y:S01]  /*0b30*/  ISETP.NE.AND P2, PT, R12, RZ, PT ;  /* 0x000000ff0c00720c */ /* 0x000fe20003f45270 */
[----:B------:R-:W-:Y:S01]  /*0b40*/  IMAD R4, R7, R9, R8 ;  /* 0x0000000907047224 */ /* 0x000fe200078e0208 */
[----:B------:R-:W-:-:S13]  /*0b50*/  ISETP.GE.U32.AND P1, PT, R15, R20, PT ;  /* 0x000000140f00720c */ /* 0x000fda0003f26070 */
[----:B------:R-:W-:-:S04]  /*0b60*/  @P1 VIADD R14, R14, 0x1 ;  /* 0x000000010e0e1836 */ /* 0x000fc80000000000 */
[----:B------:R-:W-:Y:S01]  /*0b70*/  @!P4 IMAD.MOV R14, RZ, RZ, -R14 ;  /* 0x000000ffff0ec224 */ /* 0x000fe200078e0a0e */
[----:B------:R-:W-:Y:S01]  /*0b80*/  @!P2 LOP3.LUT R14, RZ, R12, RZ, 0x33, !PT ;  /* 0x0000000cff0ea212 */ /* 0x000fe200078e33ff */
[----:B0-----:R-:W-:Y:S06]  /*0b90*/  @!P0 BRA `(.L_x_0) ;  /* 0x0000001000bc8947 */ /* 0x001fec0003800000 */
[----:B------:R-:W0:Y:S02]  /*0ba0*/  LDCU UR4, c[0x0][0x3c4] ;  /* 0x00007880ff0477ac */ /* 0x000e240008000800 */
[----:B0-----:R-:W-:-:S09]  /*0bb0*/  UISETP.GE.AND UP0, UPT, UR4, 0x1, UPT ;  /* 0x000000010400788c */ /* 0x001fd2000bf06270 */
[----:B------:R-:W-:Y:S05]  /*0bc0*/  BRA.U !UP0, `(.L_x_0) ;  /* 0x0000001108b07547 */ /* 0x000fea000b800000 */
[----:B------:R-:W0:Y:S01]  /*0bd0*/  LDC R17, c[0x0][0x3f0] ;  /* 0x0000fc00ff117b82 */ /* 0x000e220000000800 */
[----:B------:R-:W1:Y:S01]  /*0be0*/  LDCU UR5, c[0x0][0x3d8] ;  /* 0x00007b00ff0577ac */ /* 0x000e620008000800 */
[----:B------:R-:W-:Y:S01]  /*0bf0*/  IMAD.IADD R8, R3, 0x1, -R14 ;  /* 0x0000000103087824 */ /* 0x000fe200078e0a0e */
[----:B------:R-:W-:Y:S01]  /*0c00*/  BSSY.RECONVERGENT B0, `(.L_x_0) ;  /* 0x0000128000007945 */ /* 0x000fe20003800200 */
[----:B------:R-:W-:Y:S01]  /*0c10*/  IMAD R7, R14, R13, RZ ;  /* 0x0000000d0e077224 */ /* 0x000fe200078e02ff */
[----:B------:R-:W2:Y:S01]  /*0c20*/  LDCU UR10, c[0x0][0x3e4] ;  /* 0x00007c80ff0a77ac */ /* 0x000ea20008000800 */
[C---:B------:R-:W-:Y:S01]  /*0c30*/  IMAD R8, R13.reuse, R8, RZ ;  /* 0x000000080d087224 */ /* 0x040fe200078e02ff */
[----:B------:R-:W-:Y:S01]  /*0c40*/  MOV R6, RZ ;  /* 0x000000ff00067202 */ /* 0x000fe20000000f00 */
[----:B------:R-:W-:Y:S01]  /*0c50*/  IMAD.IADD R10, R13, 0x1, R7 ;  /* 0x000000010d0a7824 */ /* 0x000fe200078e0207 */
[----:B------:R-:W3:Y:S01]  /*0c60*/  LDCU UR4, c[0x0][0x3cc] ;  /* 0x00007980ff0477ac */ /* 0x000ee20008000800 */
[----:B------:R-:W4:Y:S01]  /*0c70*/  LDCU.64 UR6, c[0x0][0x388] ;  /* 0x00007100ff0677ac */ /* 0x000f220008000a00 */
[----:B-1----:R-:W-:-:S04]  /*0c80*/  IMAD R18, R2, UR5, RZ ;  /* 0x0000000502127c24 */ /* 0x002fc8000f8e02ff */
[C-C-:B0-----:R-:W-:Y:S01]  /*0c90*/  IMAD R12, R17.reuse, 0x7, R18.reuse ;  /* 0x00000007110c7824 */ /* 0x141fe200078e0212 */
[C---:B------:R-:W-:Y:S01]  /*0ca0*/  LEA R15, R17.reuse, R18, 0x1 ;  /* 0x00000012110f7211 */ /* 0x040fe200078e08ff */
[C-C-:B------:R-:W-:Y:S01]  /*0cb0*/  IMAD R13, R17.reuse, 0x6, R18.reuse ;  /* 0x00000006110d7824 */ /* 0x140fe200078e0212 */
[C---:B--2---:R-:W-:Y:S01]  /*0cc0*/  IADD3 R9, PT, PT, R18.reuse, -UR10, R17 ;  /* 0x8000000a12097c10 */ /* 0x044fe2000fffe011 */
[C-C-:B------:R-:W-:Y:S01]  /*0cd0*/  IMAD R14, R17.reuse, 0x5, R18.reuse ;  /* 0x00000005110e7824 */ /* 0x140fe200078e0212 */
[----:B---3--:R-:W-:Y:S01]  /*0ce0*/  ULOP3.LUT UR4, UR4, 0x7, URZ, 0xc0, !UPT ;  /* 0x0000000704047892 */ /* 0x008fe2000f8ec0ff */
[C-C-:B------:R-:W-:Y:S01]  /*0cf0*/  IMAD R16, R17.reuse, 0x3, R18.reuse ;  /* 0x0000000311107824 */ /* 0x140fe200078e0212 */
[----:B----4-:R-:W-:Y:S01]  /*0d00*/  UIADD3 UR6, UP0, UPT, UR6, 0x10, URZ ;  /* 0x0000001006067890 */ /* 0x010fe2000ff1e0ff */
[----:B------:R-:W-:Y:S01]  /*0d10*/  IMAD R17, R17, 0x4, R18 ;  /* 0x0000000411117824 */ /* 0x000fe200078e0212 */
[----:B------:R-:W-:Y:S01]  /*0d20*/  UIADD3 UR4, UPT, UPT, UR4, -0x1, URZ ;  /* 0xffffffff04047890 */ /* 0x000fe2000fffe0ff */
[----:B------:R-:W-:Y:S01]  /*0d30*/  IADD3 R11, PT, PT, R18, -UR10, RZ ;  /* 0x8000000a120b7c10 */ /* 0x000fe2000fffe0ff */
[----:B------:R-:W-:Y:S01]  /*0d40*/  VIADD R12, R12, -UR10 ;  /* 0x8000000a0c0c7c36 */ /* 0x000fe20008000000 */
[----:B------:R-:W-:Y:S01]  /*0d50*/  IADD3 R13, PT, PT, R13, -UR10, RZ ;  /* 0x8000000a0d0d7c10 */ /* 0x000fe2000fffe0ff */
[----:B------:R-:W-:Y:S01]  /*0d60*/  VIADD R15, R15, -UR10 ;  /* 0x8000000a0f0f7c36 */ /* 0x000fe20008000000 */
[----:B------:R-:W-:Y:S01]  /*0d70*/  IADD3 R14, PT, PT, R14, -UR10, RZ ;  /* 0x8000000a0e0e7c10 */ /* 0x000fe2000fffe0ff */
[----:B------:R-:W-:Y:S01]  /*0d80*/  UIADD3.X UR7, UPT, UPT, URZ, UR7, URZ, UP0, !UPT ;  /* 0x00000007ff077290 */ /* 0x000fe200087fe4ff */
[----:B------:R-:W-:Y:S01]  /*0d90*/  IADD3 R16, PT, PT, R16, -UR10, RZ ;  /* 0x8000000a10107c10 */ /* 0x000fe2000fffe0ff */
[----:B------:R-:W-:Y:S01]  /*0da0*/  UISETP.GE.U32.AND UP0, UPT, UR4, 0x3, UPT ;  /* 0x000000030400788c */ /* 0x000fe2000bf06070 */
[----:B------:R-:W-:-:S10]  /*0db0*/  IADD3 R17, PT, PT, R17, -UR10, RZ ;  /* 0x8000000a11117c10 */ /* 0x000fd4000fffe0ff */
.L_x_10:
[----:B------:R-:W0:Y:S01]  /*0dc0*/  LDCU UR4, c[0x0][0x3a4] ;  /* 0x00007480ff0477ac */ /* 0x000e220008000800 */
[--C-:B------:R-:W-:Y:S02]  /*0dd0*/  IMAD.IADD R18, R8, 0x1, R7.reuse ;  /* 0x0000000108127824 */ /* 0x100fe400078e0207 */
[----:B------:R-:W-:Y:S02]  /*0de0*/  HFMA2 R21, -RZ, RZ, 0, 0 ;  /* 0x00000000ff157431 */ /* 0x000fe400000001ff */
[----:B0-----:R-:W-:Y:S01]  /*0df0*/  IMAD R19, R0, UR4, R7 ;  /* 0x0000000400137c24 */ /* 0x001fe2000f8e0207 */
[----:B------:R-:W-:-:S04]  /*0e00*/  IADD3 R7, PT, PT, R7, 0x1, RZ ;  /* 0x0000000107077810 */ /* 0x000fc80007ffe0ff */
[----:B------:R-:W-:-:S13]  /*0e10*/  ISETP.GE.AND P4, PT, R7, R10, PT ;  /* 0x0000000a0700720c */ /* 0x000fda0003f86270 */
.L_x_9:
[----:B------:R-:W0:Y:S01]  /*0e20*/  LDC.64 R22, c[0x0][0x3d0] ;  /* 0x0000f400ff167b82 */ /* 0x000e220000000a00 */
[----:B------:R-:W0:Y:S01]  /*0e30*/  LDCU UR11, c[0x0][0x3dc] ;  /* 0x00007b80ff0b77ac */ /* 0x000e220008000800 */
[----:B------:R-:W-:Y:S01]  /*0e40*/  BSSY.RECONVERGENT B1, `(.L_x_1) ;  /* 0x00000fe000017945 */ /* 0x000fe20003800200 */
[----:B------:R-:W1:Y:S01]  /*0e50*/  LDCU UR5, c[0x0][0x3e8] ;  /* 0x00007d00ff0577ac */ /* 0x000e620008000800 */
[----:B------:R-:W2:Y:S01]  /*0e60*/  LDCU UR4, c[0x0][0x3c8] ;  /* 0x00007900ff0477ac */ /* 0x000ea20008000800 */
[----:B------:R-:W3:Y:S01]  /*0e70*/  LDCU UR10, c[0x0][0x3ac] ;  /* 0x00007580ff0a77ac */ /* 0x000ee20008000800 */
[----:B0-----:R-:W-:Y:S01]  /*0e80*/  IMAD R22, R5, R22, -UR11 ;  /* 0x8000000b05167e24 */ /* 0x001fe2000f8e0216 */
[----:B--2---:R-:W-:-:S03]  /*0e90*/  ISETP.LT.AND P0, PT, RZ, UR4, PT ;  /* 0x00000004ff007c0c */ /* 0x004fc6000bf01270 */
[----:B-1----:R-:W-:-:S05]  /*0ea0*/  IMAD R20, R21, UR5, R22 ;  /* 0x0000000515147c24 */ /* 0x002fca000f8e0216 */
[----:B------:R-:W-:-:S04]  /*0eb0*/  ISETP.GT.AND P0, PT, R20, -0x1, P0 ;  /* 0xffffffff1400780c */ /* 0x000fc80000704270 */
[----:B---3--:R-:W-:-:S13]  /*0ec0*/  ISETP.LT.AND P0, PT, R20, UR10, P0 ;  /* 0x0000000a14007c0c */ /* 0x008fda0008701270 */
[----:B------:R-:W-:Y:S05]  /*0ed0*/  @!P0 BRA `(.L_x_2) ;  /* 0x0000000c00d08947 */ /* 0x000fea0003800000 */
[----:B------:R-:W-:-:S07]  /*0ee0*/  IMAD.MOV.U32 R20, RZ, RZ, RZ ;  /* 0x000000ffff147224 */ /* 0x000fce00078e00ff */
.L_x_8:
[----:B------:R-:W0:Y:S01]  /*0ef0*/  LDC R27, c[0x0][0x3cc] ;  /* 0x0000f300ff1b7b82 */ /* 0x000e220000000800 */
[----:B------:R-:W1:Y:S01]  /*0f00*/  LDCU UR5, c[0x0][0x3e0] ;  /* 0x00007c00ff0577ac */ /* 0x000e620008000800 */
[----:B------:R-:W-:Y:S01]  /*0f10*/  BSSY.RECONVERGENT B2, `(.L_x_3) ;  /* 0x00000ec000027945 */ /* 0x000fe20003800200 */
[----:B------:R-:W2:Y:S05]  /*0f20*/  LDCU UR4, c[0x0][0x3ec] ;  /* 0x00007d80ff0477ac */ /* 0x000eaa0008000800 */
[----:B------:R-:W3:Y:S01]  /*0f30*/  LDC R25, c[0x0][0x3b0] ;  /* 0x0000ec00ff197b82 */ /* 0x000ee20000000800 */
[----:B-1----:R-:W-:-:S04]  /*0f40*/  IMAD R29, R4, R23, -UR5 ;  /* 0x80000005041d7e24 */ /* 0x002fc8000f8e0217 */
[----:B--2---:R-:W-:Y:S01]  /*0f50*/  IMAD R26, R20, UR4, R29 ;  /* 0x00000004141a7c24 */ /* 0x004fe2000f8e021d */
[----:B0-----:R-:W-:-:S04]  /*0f60*/  ISETP.GT.AND P0, PT, R27, RZ, PT ;  /* 0x000000ff1b00720c */ /* 0x001fc80003f04270 */
[----:B------:R-:W-:-:S04]  /*0f70*/  ISETP.GT.AND P0, PT, R26, -0x1, P0 ;  /* 0xffffffff1a00780c */ /* 0x000fc80000704270 */
[----:B---3--:R-:W-:-:S13]  /*0f80*/  ISETP.LT.AND P0, PT, R26, R25, P0 ;  /* 0x000000191a00720c */ /* 0x008fda0000701270 */
[----:B------:R-:W-:Y:S05]  /*0f90*/  @!P0 BRA `(.L_x_4) ;  /* 0x0000000c008c8947 */ /* 0x000fea0003800000 */
[----:B------:R-:W0:Y:S01]  /*0fa0*/  LDCU UR10, c[0x0][0x3e8] ;  /* 0x00007d00ff0a77ac */ /* 0x000e220008000800 */
[----:B------:R-:W-:Y:S02]  /*0fb0*/  ISETP.GE.U32.AND P0, PT, R27, 0x8, PT ;  /* 0x000000081b00780c */ /* 0x000fe40003f06070 */
[----:B------:R-:W-:Y:S01]  /*0fc0*/  MOV R36, RZ ;  /* 0x000000ff00247202 */ /* 0x000fe20000000f00 */
[----:B------:R-:W1:Y:S01]  /*0fd0*/  LDCU UR5, c[0x0][0x3c4] ;  /* 0x00007880ff0577ac */ /* 0x000e620008000800 */
[----:B------:R-:W2:Y:S01]  /*0fe0*/  LDCU UR11, c[0x0][0x3ac] ;  /* 0x00007580ff0b77ac */ /* 0x000ea20008000800 */
[----:B------:R-:W3:Y:S01]  /*0ff0*/  LDCU UR4, c[0x0][0x3c8] ;  /* 0x00007900ff0477ac */ /* 0x000ee20008000800 */
[----:B0-----:R-:W-:Y:S02]  /*1000*/  IMAD R24, R21, UR10, R22 ;  /* 0x0000000a15187c24 */ /* 0x001fe4000f8e0216 */
[----:B-1----:R-:W-:Y:S02]  /*1010*/  IMAD R29, R18, UR5, R21 ;  /* 0x00000005121d7c24 */ /* 0x002fe4000f8e0215 */
[----:B--2---:R-:W-:-:S02]  /*1020*/  IMAD R28, R19, UR11, R24 ;  /* 0x0000000b131c7c24 */ /* 0x004fc4000f8e0218 */
[----:B---3--:R-:W-:Y:S02]  /*1030*/  IMAD R24, R29, UR4, R20 ;  /* 0x000000041d187c24 */ /* 0x008fe4000f8e0214 */
[----:B------:R-:W-:Y:S02]  /*1040*/  IMAD R26, R28, R25, R26 ;  /* 0x000000191c1a7224 */ /* 0x000fe400078e021a */
[----:B------:R-:W-:Y:S01]  /*1050*/  IMAD R24, R24, R27, RZ ;  /* 0x0000001b18187224 */ /* 0x000fe200078e02ff */
[----:B------:R-:W-:Y:S06]  /*1060*/  @!P0 BRA `(.L_x_5) ;  /* 0x0000000400a48947 */ /* 0x000fec0003800000 */
[----:B------:R-:W0:Y:S01]  /*1070*/  LDCU UR4, c[0x0][0x3cc] ;  /* 0x00007980ff0477ac */ /* 0x000e220008000800 */
[----:B------:R-:W-:Y:S01]  /*1080*/  MOV R32, R14 ;  /* 0x0000000e00207202 */ /* 0x000fe20000000f00 */
[----:B------:R-:W-:Y:S01]  /*1090*/  IMAD.MOV.U32 R33, RZ, RZ, R17 ;  /* 0x000000ffff217224 */ /* 0x000fe200078e0011 */
[----:B------:R-:W-:Y:S01]  /*10a0*/  MOV R34, R16 ;  /* 0x0000001000227202 */ /* 0x000fe20000000f00 */
[----:B------:R-:W1:Y:S01]  /*10b0*/  LDCU UR5, c[0x0][0x3b4] ;  /* 0x00007680ff0577ac */ /* 0x000e620008000800 */
[----:B------:R-:W-:Y:S01]  /*10c0*/  MOV R35, R15 ;  /* 0x0000000f00237202 */ /* 0x000fe20000000f00 */
[----:B------:R-:W-:Y:S01]  /*10d0*/  IMAD.MOV.U32 R37, RZ, RZ, R9 ;  /* 0x000000ffff257224 */ /* 0x000fe200078e0009 */
[----:B------:R-:W-:Y:S01]  /*10e0*/  MOV R36, R24 ;  /* 0x0000001800247202 */ /* 0x000fe20000000f00 */
[----:B------:R-:W-:Y:S01]  /*10f0*/  IMAD.MOV.U32 R46, RZ, RZ, R12 ;  /* 0x000000ffff2e7224 */ /* 0x000fe200078e000c */
[----:B------:R-:W-:Y:S01]  /*1100*/  MOV R38, R13 ;  /* 0x0000000d00267202 */ /* 0x000fe20000000f00 */
[----:B------:R-:W2:Y:S01]  /*1110*/  LDCU UR10, c[0x0][0x3b4] ;  /* 0x00007680ff0a77ac */ /* 0x000ea20008000800 */
[----:B------:R-:W-:Y:S01]  /*1120*/  MOV R48, R11 ;  /* 0x0000000b00307202 */ /* 0x000fe20000000f00 */
[----:B0-----:R-:W-:Y:S01]  /*1130*/  ULOP3.LUT UR4, UR4, 0x7ffffff8, URZ, 0xc0, !UPT ;  /* 0x7ffffff804047892 */ /* 0x001fe2000f8ec0ff */
[----:B-1----:R-:W-:-:S03]  /*1140*/  IMAD R25, R26, UR5, R11 ;  /* 0x000000051a197c24 */ /* 0x002fc6000f8e020b */
[----:B------:R-:W-:Y:S01]  /*1150*/  UIADD3 UR4, UPT, UPT, -UR4, URZ, URZ ;  /* 0x000000ff04047290 */ /* 0x000fe2000fffe1ff */
[C---:B------:R-:W-:Y:S02]  /*1160*/  IMAD R39, R26.reuse, UR5, R12 ;  /* 0x000000051a277c24 */ /* 0x040fe4000f8e020c */
[C---:B------:R-:W-:Y:S02]  /*1170*/  IMAD R40, R26.reuse, UR5, R13 ;  /* 0x000000051a287c24 */ /* 0x040fe4000f8e020d */
[C---:B------:R-:W-:Y:S02]  /*1180*/  IMAD R41, R26.reuse, UR5, R14 ;  /* 0x000000051a297c24 */ /* 0x040fe4000f8e020e */
[C---:B------:R-:W-:Y:S02]  /*1190*/  IMAD R42, R26.reuse, UR5, R9 ;  /* 0x000000051a2a7c24 */ /* 0x040fe4000f8e0209 */
[C---:B------:R-:W-:Y:S02]  /*11a0*/  IMAD R43, R26.reuse, UR5, R15 ;  /* 0x000000051a2b7c24 */ /* 0x040fe4000f8e020f */
[----:B------:R-:W-:-:S02]  /*11b0*/  IMAD R44, R26, UR5, R16 ;  /* 0x000000051a2c7c24 */ /* 0x000fc4000f8e0210 */
[----:B--2---:R-:W-:-:S07]  /*11c0*/  IMAD R45, R26, UR5, R17 ;  /* 0x000000051a2d7c24 */ /* 0x004fce000f8e0211 */
.L_x_6:
[C---:B------:R-:W-:Y:S01]  /*11d0*/  ISETP.GE.AND P2, PT, R48.reuse, UR10, PT ;  /* 0x0000000a30007c0c */ /* 0x040fe2000bf46270 */
[----:B------:R-:W-:Y:S01]  /*11e0*/  IMAD.U32 R27, RZ, RZ, UR7 ;  /* 0x00000007ff1b7e24 */ /* 0x000fe2000f8e00ff */
[----:B------:R-:W-:Y:S02]  /*11f0*/  MOV R26, UR6 ;  /* 0x00000006001a7c02 */ /* 0x000fe40008000f00 */
[----:B------:R-:W-:-:S03]  /*1200*/  ISETP.LT.OR P2, PT, R48, RZ, P2 ;  /* 0x000000ff3000720c */ /* 0x000fc60001741670 */
[----:B------:R-:W-:-:S10]  /*1210*/  IMAD.WIDE R26, R36, 0x4, R26 ;  /* 0x00000004241a7825 */ /* 0x000fd400078e021a */
[----:B------:R-:W0:Y:S02]  /*1220*/  @!P2 LDC.64 R28, c[0x0][0x380] ;  /* 0x0000e000ff1cab82 */ /* 0x000e240000000a00 */
[----:B0-----:R-:W-:Y:S02]  /*1230*/  @!P2 IMAD.WIDE R52, R25, 0x4, R28 ;  /* 0x000000041934a825 */ /* 0x001fe400078e021c */
[----:B------:R-:W2:Y:S04]  /*1240*/  @!P2 LDG.E.CONSTANT R28, desc[UR8][R26.64+-0x10] ;  /* 0xfffff0081a1ca981 */ /* 0x000ea8000c1e9900 */
[----:B------:R-:W2:Y:S01]  /*1250*/  @!P2 LDG.E.CONSTANT R53, desc[UR8][R52.64] ;  /* 0x000000083435a981 */ /* 0x000ea2000c1e9900 */
[----:B------:R-:W-:Y:S02]  /*1260*/  ISETP.GE.AND P3, PT, R37, UR10, PT ;  /* 0x0000000a25007c0c */ /* 0x000fe4000bf66270 */
[----:B------:R-:W-:-:S02]  /*1270*/  ISETP.GE.AND P1, PT, R35, UR10, PT ;  /* 0x0000000a23007c0c */ /* 0x000fc4000bf26270 */
[----:B------:R-:W-:Y:S02]  /*1280*/  ISETP.LT.OR P3, PT, R37, RZ, P3 ;  /* 0x000000ff2500720c */ /* 0x000fe40001f61670 */
[----:B------:R-:W-:Y:S02]  /*1290*/  ISETP.LT.OR P1, PT, R35, RZ, P1 ;  /* 0x000000ff2300720c */ /* 0x000fe40000f21670 */
[----:B------:R-:W-:-:S04]  /*12a0*/  ISETP.GE.AND P0, PT, R34, UR10, PT ;  /* 0x0000000a22007c0c */ /* 0x000fc8000bf06270 */
[----:B------:R-:W-:-:S05]  /*12b0*/  ISETP.LT.OR P0, PT, R34, RZ, P0 ;  /* 0x000000ff2200720c */ /* 0x000fca0000701670 */
[----:B------:R-:W0:Y:S01]  /*12c0*/  @!P3 LDC.64 R50, c[0x0][0x380] ;  /* 0x0000e000ff32bb82 */ /* 0x000e220000000a00 */
[----:B------:R-:W3:Y:S04]  /*12d0*/  @!P3 LDG.E.CONSTANT R47, desc[UR8][R26.64+-0xc] ;  /* 0xfffff4081a2fb981 */ /* 0x000ee8000c1e9900 */
[----:B------:R-:W4:Y:S03]  /*12e0*/  @!P1 LDG.E.CONSTANT R49, desc[UR8][R26.64+-0x8] ;  /* 0xfffff8081a319981 */ /* 0x000f26000c1e9900 */
[----:B------:R-:W1:Y:S01]  /*12f0*/  @!P1 LDC.64 R30, c[0x0][0x380] ;  /* 0x0000e000ff1e9b82 */ /* 0x000e620000000a00 */
[----:B------:R-:W5:Y:S01]  /*1300*/  @!P0 LDG.E.CONSTANT R52, desc[UR8][R26.64+-0x4] ;  /* 0xfffffc081a348981 */ /* 0x000f62000c1e9900 */
[----:B0-----:R-:W-:-:S06]  /*1310*/  @!P3 IMAD.WIDE R50, R42, 0x4, R50 ;  /* 0x000000042a32b825 */ /* 0x001fcc00078e0232 */
[----:B------:R-:W3:Y:S01]  /*1320*/  @!P3 LDG.E.CONSTANT R51, desc[UR8][R50.64] ;  /* 0x000000083233b981 */ /* 0x000ee2000c1e9900 */
[----:B-1----:R-:W-:-:S06]  /*1330*/  @!P1 IMAD.WIDE R30, R43, 0x4, R30 ;  /* 0x000000042b1e9825 */ /* 0x002fcc00078e021e */
[----:B------:R-:W4:Y:S01]  /*1340*/  @!P1 LDG.E.CONSTANT R31, desc[UR8][R30.64] ;  /* 0x000000081e1f9981 */ /* 0x000f22000c1e9900 */
[----:B--2---:R-:W-:Y:S02]  /*1350*/  @!P2 FFMA R6, R53, R28, R6 ;  /* 0x0000001c3506a223 */ /* 0x004fe40000000006 */
[----:B------:R-:W0:Y:S02]  /*1360*/  @!P0 LDC.64 R28, c[0x0][0x380] ;  /* 0x0000e000ff1c8b82 */ /* 0x000e240000000a00 */
[----:B0-----:R-:W-:-:S06]  /*1370*/  @!P0 IMAD.WIDE R28, R44, 0x4, R28 ;  /* 0x000000042c1c8825 */ /* 0x001fcc00078e021c */
[----:B------:R-:W5:Y:S01]  /*1380*/  @!P0 LDG.E.CONSTANT R29, desc[UR8][R28.64] ;  /* 0x000000081c1d8981 */ /* 0x000f62000c1e9900 */
[----:B------:R-:W-:-:S04]  /*1390*/  ISETP.GE.AND P2, PT, R33, UR10, PT ;  /* 0x0000000a21007c0c */ /* 0x000fc8000bf46270 */
[----:B------:R-:W-:Y:S01]  /*13a0*/  ISETP.LT.OR P2, PT, R33, RZ, P2 ;  /* 0x000000ff2100720c */ /* 0x000fe20001741670 */
[----:B---3--:R-:W-:Y:S01]  /*13b0*/  @!P3 FFMA R6, R51, R47, R6 ;  /* 0x0000002f3306b223 */ /* 0x008fe20000000006 */
[----:B------:R-:W-:-:S11]  /*13c0*/  ISETP.GE.AND P3, PT, R32, UR10, PT ;  /* 0x0000000a20007c0c */ /* 0x000fd6000bf66270 */
[----:B------:R-:W2:Y:S01]  /*13d0*/  @!P2 LDG.E.CONSTANT R47, desc[UR8][R26.64] ;  /* 0x000000081a2fa981 */ /* 0x000ea2000c1e9900 */
[----:B----4-:R-:W-:Y:S02]  /*13e0*/  @!P1 FFMA R6, R31, R49, R6 ;  /* 0x000000311f069223 */ /* 0x010fe40000000006 */
[----:B------:R-:W0:Y:S01]  /*13f0*/  @!P2 LDC.64 R30, c[0x0][0x380] ;  /* 0x0000e000ff1eab82 */ /* 0x000e220000000a00 */
[----:B------:R-:W-:Y:S02]  /*1400*/  ISETP.LT.OR P3, PT, R32, RZ, P3 ;  /* 0x000000ff2000720c */ /* 0x000fe40001f61670 */
[----:B------:R-:W-:-:S04]  /*1410*/  ISETP.GE.AND P5, PT, R38, UR10, PT ;  /* 0x0000000a26007c0c */ /* 0x000fc8000bfa6270 */
[----:B------:R-:W-:-:S07]  /*1420*/  ISETP.LT.OR P1, PT, R38, RZ, P5 ;  /* 0x000000ff2600720c */ /* 0x000fce0002f21670 */
[----:B------:R-:W3:Y:S06]  /*1430*/  @!P3 LDG.E.CONSTANT R50, desc[UR8][R26.64+0x4] ;  /* 0x000004081a32b981 */ /* 0x000eec000c1e9900 */
[----:B------:R-:W4:Y:S01]  /*1440*/  @!P1 LDG.E.CONSTANT R51, desc[UR8][R26.64+0x8] ;  /* 0x000008081a339981 */ /* 0x000f22000c1e9900 */
[----:B0-----:R-:W-:-:S05]  /*1450*/  @!P2 IMAD.WIDE R30, R45, 0x4, R30 ;  /* 0x000000042d1ea825 */ /* 0x001fca00078e021e */
[----:B------:R0:W2:Y:S01]  /*1460*/  @!P2 LDG.E.CONSTANT R49, desc[UR8][R30.64] ;  /* 0x000000081e31a981 */ /* 0x0000a2000c1e9900 */
[----:B-----5:R-:W-:Y:S01]  /*1470*/  @!P0 FFMA R6, R29, R52, R6 ;  /* 0x000000341d068223 */ /* 0x020fe20000000006 */
[C---:B------:R-:W-:Y:S01]  /*1480*/  ISETP.GE.AND P0, PT, R46.reuse, UR10, PT ;  /* 0x0000000a2e007c0c */ /* 0x040fe2000bf06270 */
[----:B------:R-:W1:Y:S03]  /*1490*/  @!P3 LDC.64 R52, c[0x0][0x380] ;  /* 0x0000e000ff34bb82 */ /* 0x000e660000000a00 */
[----:B------:R-:W-:-:S05]  /*14a0*/  ISETP.LT.OR P0, PT, R46, RZ, P0 ;  /* 0x000000ff2e00720c */ /* 0x000fca0000701670 */
[----:B------:R-:W5:Y:S08]  /*14b0*/  @!P1 LDC.64 R28, c[0x0][0x380] ;  /* 0x0000e000ff1c9b82 */ /* 0x000f700000000a00 */
[----:B0-----:R-:W0:Y:S01]  /*14c0*/  @!P0 LDC.64 R30, c[0x0][0x380] ;  /* 0x0000e000ff1e8b82 */ /* 0x001e220000000a00 */
[----:B-1----:R-:W-:-:S06]  /*14d0*/  @!P3 IMAD.WIDE R52, R41, 0x4, R52 ;  /* 0x000000042934b825 */ /* 0x002fcc00078e0234 */
[----:B------:R-:W3:Y:S01]  /*14e0*/  @!P3 LDG.E.CONSTANT R53, desc[UR8][R52.64] ;  /* 0x000000083435b981 */ /* 0x000ee2000c1e9900 */
[----:B-----5:R-:W-:-:S06]  /*14f0*/  @!P1 IMAD.WIDE R28, R40, 0x4, R28 ;  /* 0x00000004281c9825 */ /* 0x020fcc00078e021c */
[----:B------:R1:W4:Y:S01]  /*1500*/  @!P1 LDG.E.CONSTANT R29, desc[UR8][R28.64] ;  /* 0x000000081c1d9981 */ /* 0x000322000c1e9900 */
[----:B0-----:R-:W-:-:S03]  /*1510*/  @!P0 IMAD.WIDE R30, R39, 0x4, R30 ;  /* 0x00000004271e8825 */ /* 0x001fc600078e021e */
[----:B------:R-:W5:Y:S04]  /*1520*/  @!P0 LDG.E.CONSTANT R52, desc[UR8][R26.64+0xc] ;  /* 0x00000c081a348981 */ /* 0x000f68000c1e9900 */
[----:B------:R-:W5:Y:S01]  /*1530*/  @!P0 LDG.E.CONSTANT R31, desc[UR8][R30.64] ;  /* 0x000000081e1f8981 */ /* 0x000f62000c1e9900 */
[----:B-1----:R-:W0:Y:S01]  /*1540*/  LDC R28, c[0x0][0x3f0] ;  /* 0x0000fc00ff1c7b82 */ /* 0x002e220000000800 */
[----:B------:R-:W-:Y:S01]  /*1550*/  UIADD3 UR4, UPT, UPT, UR4, 0x8, URZ ;  /* 0x0000000804047890 */ /* 0x000fe2000fffe0ff */
[----:B--2---:R-:W-:-:S03]  /*1560*/  @!P2 FFMA R6, R49, R47, R6 ;  /* 0x0000002f3106a223 */ /* 0x004fc60000000006 */
[----:B------:R-:W-:Y:S01]  /*1570*/  UISETP.NE.AND UP1, UPT, UR4, URZ, UPT ;  /* 0x000000ff0400728c */ /* 0x000fe2000bf25270 */
[----:B------:R-:W-:Y:S02]  /*1580*/  IADD3 R36, PT, PT, R36, 0x8, RZ ;  /* 0x0000000824247810 */ /* 0x000fe40007ffe0ff */
[C---:B0-----:R-:W-:Y:S01]  /*1590*/  LEA R48, R28.reuse, R48, 0x3 ;  /* 0x000000301c307211 */ /* 0x041fe200078e18ff */
[C---:B------:R-:W-:Y:S01]  /*15a0*/  IMAD R38, R28.reuse, 0x8, R38 ;  /* 0x000000081c267824 */ /* 0x040fe200078e0226 */
[C---:B------:R-:W-:Y:S01]  /*15b0*/  LEA R46, R28.reuse, R46, 0x3 ;  /* 0x0000002e1c2e7211 */ /* 0x040fe200078e18ff */
[C---:B------:R-:W-:Y:S01]  /*15c0*/  IMAD R34, R28.reuse, 0x8, R34 ;  /* 0x000000081c227824 */ /* 0x040fe200078e0222 */
[C---:B------:R-:W-:Y:S01]  /*15d0*/  LEA R37, R28.reuse, R37, 0x3 ;  /* 0x000000251c257211 */ /* 0x040fe200078e18ff */
[C---:B------:R-:W-:Y:S01]  /*15e0*/  IMAD R25, R28.reuse, 0x8, R25 ;  /* 0x000000081c197824 */ /* 0x040fe200078e0219 */
[C---:B------:R-:W-:Y:S01]  /*15f0*/  LEA R35, R28.reuse, R35, 0x3 ;  /* 0x000000231c237211 */ /* 0x040fe200078e18ff */
[C---:B------:R-:W-:Y:S01]  /*1600*/  IMAD R41, R28.reuse, 0x8, R41 ;  /* 0x000000081c297824 */ /* 0x040fe200078e0229 */
[C---:B------:R-:W-:Y:S01]  /*1610*/  LEA R33, R28.reuse, R33, 0x3 ;  /* 0x000000211c217211 */ /* 0x040fe200078e18ff */
[C---:B------:R-:W-:Y:S01]  /*1620*/  IMAD R44, R28.reuse, 0x8, R44 ;  /* 0x000000081c2c7824 */ /* 0x040fe200078e022c */
[----:B------:R-:W-:-:S02]  /*1630*/  LEA R32, R28, R32, 0x3 ;  /* 0x000000201c207211 */ /* 0x000fc400078e18ff */
[C---:B------:R-:W-:Y:S02]  /*1640*/  LEA R39, R28.reuse, R39, 0x3 ;  /* 0x000000271c277211 */ /* 0x040fe400078e18ff */
[C---:B------:R-:W-:Y:S02]  /*1650*/  LEA R40, R28.reuse, R40, 0x3 ;  /* 0x000000281c287211 */ /* 0x040fe400078e18ff */
[C---:B------:R-:W-:Y:S02]  /*1660*/  LEA R42, R28.reuse, R42, 0x3 ;  /* 0x0000002a1c2a7211 */ /* 0x040fe400078e18ff */
[C---:B------:R-:W-:Y:S02]  /*1670*/  LEA R43, R28.reuse, R43, 0x3 ;  /* 0x0000002b1c2b7211 */ /* 0x040fe400078e18ff */
[----:B------:R-:W-:Y:S01]  /*1680*/  LEA R45, R28, R45, 0x3 ;  /* 0x0000002d1c2d7211 */ /* 0x000fe200078e18ff */
[----:B---3--:R-:W-:-:S04]  /*1690*/  @!P3 FFMA R6, R53, R50, R6 ;  /* 0x000000323506b223 */ /* 0x008fc80000000006 */
[----:B----4-:R-:W-:-:S04]  /*16a0*/  @!P1 FFMA R6, R29, R51, R6 ;  /* 0x000000331d069223 */ /* 0x010fc80000000006 */
[----:B-----5:R-:W-:Y:S01]  /*16b0*/  @!P0 FFMA R6, R31, R52, R6 ;  /* 0x000000341f068223 */ /* 0x020fe20000000006 */
[----:B------:R-:W-:Y:S06]  /*16c0*/  BRA.U UP1, `(.L_x_6) ;  /* 0xfffffff901c07547 */ /* 0x000fec000b83ffff */
[----:B------:R-:W0:Y:S02]  /*16d0*/  LDCU UR4, c[0x0][0x3cc] ;  /* 0x00007980ff0477ac */ /* 0x000e240008000800 */
[----:B0-----:R-:W-:-:S06]  /*16e0*/  ULOP3.LUT UR4, UR4, 0x7ffffff8, URZ, 0xc0, !UPT ;  /* 0x7ffffff804047892 */ /* 0x001fcc000f8ec0ff */
[----:B------:R-:W-:-:S07]  /*16f0*/  IMAD.U32 R36, RZ, RZ, UR4 ;  /* 0x00000004ff247e24 */ /* 0x000fce000f8e00ff */
.L_x_5:
[----:B------:R-:W0:Y:S02]  /*1700*/  LDCU UR4, c[0x0][0x3cc] ;  /* 0x00007980ff0477ac */ /* 0x000e240008000800 */
[----:B0-----:R-:W-:-:S04]  /*1710*/  ULOP3.LUT UR5, UR4, 0x7, URZ, 0xc0, !UPT ;  /* 0x0000000704057892 */ /* 0x001fc8000f8ec0ff */
[----:B------:R-:W-:-:S09]  /*1720*/  UISETP.NE.AND UP1, UPT, UR5, URZ, UPT ;  /* 0x000000ff0500728c */ /* 0x000fd2000bf25270 */
[----:B------:R-:W-:Y:S05]  /*1730*/  BRA.U !UP1, `(.L_x_4) ;  /* 0x0000000509a47547 */ /* 0x000fea000b800000 */
[----:B------:R-:W-:Y:S01]  /*1740*/  ULOP3.LUT UR4, UR4, 0x3, URZ, 0xc0, !UPT ;  /* 0x0000000304047892 */ /* 0x000fe2000f8ec0ff */
[----:B------:R-:W0:Y:S01]  /*1750*/  LDC R26, c[0x0][0x3dc] ;  /* 0x0000f700ff1a7b82 */ /* 0x000e220000000800 */
[----:B------:R-:W0:Y:S02]  /*1760*/  LDCU.64 UR10, c[0x0][0x3d0] ;  /* 0x00007a00ff0a77ac */ /* 0x000e240008000a00 */
[----:B------:R-:W-:Y:S01]  /*1770*/  UISETP.LT.U32.AND UP1, UPT, UR4, 0x2, UPT ;  /* 0x000000020400788c */ /* 0x000fe2000bf21070 */
[----:B------:R-:W1:Y:S04]  /*1780*/  LDCU UR5, c[0x0][0x3e8] ;  /* 0x00007d00ff0577ac */ /* 0x000e680008000800 */
[----:B------:R-:W2:Y:S01]  /*1790*/  LDC R25, c[0x0][0x3e0] ;  /* 0x0000f800ff197b82 */ /* 0x000ea20000000800 */
[----:B------:R-:W-:Y:S01]  /*17a0*/  USEL UR4, UR4, 0x2, UP1 ;  /* 0x0000000204047887 */ /* 0x000fe20008800000 */
[----:B------:R-:W3:Y:S03]  /*17b0*/  LDCU UR13, c[0x0][0x3ec] ;  /* 0x00007d80ff0d77ac */ /* 0x000ee60008000800 */
[----:B------:R-:W-:Y:S01]  /*17c0*/  USHF.L.U32 UR4, UR4, 0x2, URZ ;  /* 0x0000000204047899 */ /* 0x000fe200080006ff */
[----:B------:R-:W4:Y:S01]  /*17d0*/  LDCU UR12, c[0x0][0x3ac] ;  /* 0x00007580ff0c77ac */ /* 0x000f220008000800 */
[----:B------:R-:W5:Y:S01]  /*17e0*/  LDCU UR14, c[0x0][0x3b0] ;  /* 0x00007600ff0e77ac */ /* 0x000f620008000800 */
[----:B0-----:R-:W-:-:S04]  /*17f0*/  IMAD R26, R5, UR10, -R26 ;  /* 0x0000000a051a7c24 */ /* 0x001fc8000f8e0a1a */
[----:B-1----:R-:W-:-:S05]  /*1800*/  IMAD R26, R21, UR5, R26 ;  /* 0x00000005151a7c24 */ /* 0x002fca000f8e021a */
[----:B------:R-:W0:Y:S01]  /*1810*/  LDCU UR4, c[0x2][UR4] ;  /* 0x00800000040477ac */ /* 0x000e220008000800 */
[----:B--2---:R-:W-:-:S04]  /*1820*/  IMAD R25, R4, UR11, -R25 ;  /* 0x0000000b04197c24 */ /* 0x004fc8000f8e0a19 */
[----:B---3--:R-:W-:Y:S02]  /*1830*/  IMAD R28, R20, UR13, R25 ;  /* 0x0000000d141c7c24 */ /* 0x008fe4000f8e0219 */
[----:B----4-:R-:W-:-:S04]  /*1840*/  IMAD R25, R19, UR12, R26 ;  /* 0x0000000c13197c24 */ /* 0x010fc8000f8e021a */
[----:B-----5:R-:W-:Y:S01]  /*1850*/  IMAD R25, R25, UR14, R28 ;  /* 0x0000000e19197c24 */ /* 0x020fe2000f8e021c */
[----:B0-----:R-:W-:Y:S01]  /*1860*/  USHF.R.S32.HI UR5, URZ, 0x1f, UR4 ;  /* 0x0000001fff057899 */ /* 0x001fe20008011404 */
[----:B------:R-:W-:Y:S11]  /*1870*/  BRA.U !UP0, `(.L_x_7) ;  /* 0x0000000108a87547 */ /* 0x000ff6000b800000 */
[----:B------:R-:W0:Y:S01]  /*1880*/  LDCU UR10, c[0x0][0x3f0] ;  /* 0x00007e00ff0a77ac */ /* 0x000e220008000800 */
[----:B------:R-:W1:Y:S01]  /*1890*/  LDC.64 R34, c[0x0][0x388] ;  /* 0x0000e200ff227b82 */ /* 0x000e620000000a00 */
[C---:B------:R-:W-:Y:S01]  /*18a0*/  IADD3 R37, PT, PT, R36.reuse, R24, RZ ;  /* 0x0000001824257210 */ /* 0x040fe20007ffe0ff */
[----:B------:R-:W2:Y:S01]  /*18b0*/  LDCU UR11, c[0x0][0x3b4] ;  /* 0x00007680ff0b77ac */ /* 0x000ea20008000800 */
[----:B0-----:R-:W-:-:S05]  /*18c0*/  IMAD R40, R36, UR10, R11 ;  /* 0x0000000a24287c24 */ /* 0x001fca000f8e020b */
[C---:B------:R-:W-:Y:S02]  /*18d0*/  IADD3 R42, PT, PT, R40.reuse, UR10, RZ ;  /* 0x0000000a282a7c10 */ /* 0x040fe4000fffe0ff */
[----:B--2---:R-:W-:Y:S01]  /*18e0*/  ISETP.GE.AND P0, PT, R40, UR11, PT ;  /* 0x0000000b28007c0c */ /* 0x004fe2000bf06270 */
[----:B-1----:R-:W-:Y:S01]  /*18f0*/  IMAD.WIDE R34, R37, 0x4, R34 ;  /* 0x0000000425227825 */ /* 0x002fe200078e0222 */
[----:B------:R-:W-:Y:S02]  /*1900*/  IADD3 R44, PT, PT, R42, UR10, RZ ;  /* 0x0000000a2a2c7c10 */ /* 0x000fe4000fffe0ff */
[----:B------:R-:W-:Y:S02]  /*1910*/  ISETP.LT.OR P0, PT, R40, RZ, P0 ;  /* 0x000000ff2800720c */ /* 0x000fe40000701670 */
[----:B------:R-:W-:Y:S01]  /*1920*/  ISETP.GE.AND P1, PT, R42, UR11, PT ;  /* 0x0000000b2a007c0c */ /* 0x000fe2000bf26270 */
[C---:B------:R-:W-:Y:S01]  /*1930*/  VIADD R38, R44.reuse, UR10 ;  /* 0x0000000a2c267c36 */ /* 0x040fe20008000000 */
[----:B------:R-:W-:-:S02]  /*1940*/  ISETP.GE.AND P2, PT, R44, UR11, PT ;  /* 0x0000000b2c007c0c */ /* 0x000fc4000bf46270 */
[----:B------:R-:W-:Y:S02]  /*1950*/  ISETP.LT.OR P1, PT, R42, RZ, P1 ;  /* 0x000000ff2a00720c */ /* 0x000fe40000f21670 */
[----:B------:R-:W-:Y:S02]  /*1960*/  ISETP.LT.OR P2, PT, R44, RZ, P2 ;  /* 0x000000ff2c00720c */ /* 0x000fe40001741670 */
[----:B------:R-:W-:-:S03]  /*1970*/  ISETP.GE.AND P3, PT, R38, UR11, PT ;  /* 0x0000000b26007c0c */ /* 0x000fc6000bf66270 */
[----:B------:R-:W0:Y:S01]  /*1980*/  @!P0 LDC.64 R32, c[0x0][0x380] ;  /* 0x0000e000ff208b82 */ /* 0x000e220000000a00 */
[----:B------:R-:W-:Y:S01]  /*1990*/  ISETP.LT.OR P3, PT, R38, RZ, P3 ;  /* 0x000000ff2600720c */ /* 0x000fe20001f61670 */
[C---:B------:R-:W-:Y:S01]  /*19a0*/  @!P0 IMAD R39, R25.reuse, UR11, R40 ;  /* 0x0000000b19278c24 */ /* 0x040fe2000f8e0228 */
[----:B------:R-:W2:Y:S03]  /*19b0*/  @!P0 LDG.E.CONSTANT R37, desc[UR8][R34.64] ;  /* 0x0000000822258981 */ /* 0x000ea6000c1e9900 */
[----:B------:R-:W-:Y:S02]  /*19c0*/  @!P1 IMAD R41, R25, UR11, R42 ;  /* 0x0000000b19299c24 */ /* 0x000fe4000f8e022a */
[----:B------:R-:W1:Y:S06]  /*19d0*/  @!P1 LDC.64 R30, c[0x0][0x380] ;  /* 0x0000e000ff1e9b82 */ /* 0x000e6c0000000a00 */
[----:B------:R-:W3:Y:S02]  /*19e0*/  @!P3 LDG.E.CONSTANT R40, desc[UR8][R34.64+0xc] ;  /* 0x00000c082228b981 */ /* 0x000ee4000c1e9900 */
[----:B------:R-:W4:Y:S08]  /*19f0*/  @!P2 LDC.64 R26, c[0x0][0x380] ;  /* 0x0000e000ff1aab82 */ /* 0x000f300000000a00 */
[----:B------:R-:W5:Y:S01]  /*1a00*/  @!P3 LDC.64 R28, c[0x0][0x380] ;  /* 0x0000e000ff1cbb82 */ /* 0x000f620000000a00 */
[----:B0-----:R-:W-:-:S04]  /*1a10*/  @!P0 IMAD.WIDE R32, R39, 0x4, R32 ;  /* 0x0000000427208825 */ /* 0x001fc800078e0220 */
[----:B------:R-:W-:Y:S02]  /*1a20*/  @!P2 IMAD R39, R25, UR11, R44 ;  /* 0x0000000b1927ac24 */ /* 0x000fe4000f8e022c */
[----:B------:R-:W2:Y:S01]  /*1a30*/  @!P0 LDG.E.CONSTANT R33, desc[UR8][R32.64] ;  /* 0x0000000820218981 */ /* 0x000ea2000c1e9900 */
[----:B-1----:R-:W-:-:S06]  /*1a40*/  @!P1 IMAD.WIDE R30, R41, 0x4, R30 ;  /* 0x00000004291e9825 */ /* 0x002fcc00078e021e */
[----:B------:R-:W3:Y:S01]  /*1a50*/  @!P1 LDG.E.CONSTANT R31, desc[UR8][R30.64] ;  /* 0x000000081e1f9981 */ /* 0x000ee2000c1e9900 */
[----:B----4-:R-:W-:-:S04]  /*1a60*/  @!P2 IMAD.WIDE R26, R39, 0x4, R26 ;  /* 0x00000004271aa825 */ /* 0x010fc800078e021a */
[----:B------:R-:W-:Y:S02]  /*1a70*/  @!P3 IMAD R39, R25, UR11, R38 ;  /* 0x0000000b1927bc24 */ /* 0x000fe4000f8e0226 */
[----:B------:R-:W3:Y:S02]  /*1a80*/  @!P1 LDG.E.CONSTANT R38, desc[UR8][R34.64+0x4] ;  /* 0x0000040822269981 */ /* 0x000ee4000c1e9900 */
[----:B-----5:R-:W-:Y:S02]  /*1a90*/  @!P3 IMAD.WIDE R28, R39, 0x4, R28 ;  /* 0x00000004271cb825 */ /* 0x020fe400078e021c */
[----:B------:R-:W4:Y:S04]  /*1aa0*/  @!P2 LDG.E.CONSTANT R27, desc[UR8][R26.64] ;  /* 0x000000081a1ba981 */ /* 0x000f28000c1e9900 */
[----:B------:R-:W4:Y:S04]  /*1ab0*/  @!P2 LDG.E.CONSTANT R39, desc[UR8][R34.64+0x8] ;  /* 0x000008082227a981 */ /* 0x000f28000c1e9900 */
[----:B------:R-:W5:Y:S01]  /*1ac0*/  @!P3 LDG.E.CONSTANT R29, desc[UR8][R28.64] ;  /* 0x000000081c1db981 */ /* 0x000f62000c1e9900 */
[----:B------:R-:W-:Y:S01]  /*1ad0*/  IADD3 R36, PT, PT, R36, 0x4, RZ ;  /* 0x0000000424247810 */ /* 0x000fe20007ffe0ff */
[----:B--2---:R-:W-:-:S04]  /*1ae0*/  @!P0 FFMA R6, R33, R37, R6 ;  /* 0x0000002521068223 */ /* 0x004fc80000000006 */
[----:B---3--:R-:W-:-:S04]  /*1af0*/  @!P1 FFMA R6, R31, R38, R6 ;  /* 0x000000261f069223 */ /* 0x008fc80000000006 */
[----:B----4-:R-:W-:-:S04]  /*1b00*/  @!P2 FFMA R6, R27, R39, R6 ;  /* 0x000000271b06a223 */ /* 0x010fc80000000006 */
[----:B-----5:R-:W-:-:S07]  /*1b10*/  @!P3 FFMA R6, R29, R40, R6 ;  /* 0x000000281d06b223 */ /* 0x020fce0000000006 */
.L_x_7:
[----:B------:R-:W-:Y:S05]  /*1b20*/  BRXU UR4 -0x1b30                                  (*"BRANCH_TARGETS .L_x_4,.L_x_14,.L_x_15"*) ;  /* 0xffffffe404347958 */ /* 0x000fea000b83ffff */
.L_x_15:
[----:B------:R-:W0:Y:S01]  /*1b30*/  LDCU UR4, c[0x0][0x3f0] ;  /* 0x00007e00ff0477ac */ /* 0x000e220008000800 */
[----:B------:R-:W1:Y:S01]  /*1b40*/  LDC.64 R30, c[0x0][0x388] ;  /* 0x0000e200ff1e7b82 */ /* 0x000e620000000a00 */
[C---:B------:R-:W-:Y:S01]  /*1b50*/  IADD3 R35, PT, PT, R36.reuse, R24, RZ ;  /* 0x0000001824237210 */ /* 0x040fe20007ffe0ff */
[----:B------:R-:W2:Y:S01]  /*1b60*/  LDCU UR5, c[0x0][0x3b4] ;  /* 0x00007680ff0577ac */ /* 0x000ea20008000800 */
[----:B0-----:R-:W-:-:S04]  /*1b70*/  IMAD R34, R36, UR4, R11 ;  /* 0x0000000424227c24 */ /* 0x001fc8000f8e020b */
[C---:B------:R-:W-:Y:S01]  /*1b80*/  VIADD R32, R34.reuse, UR4 ;  /* 0x0000000422207c36 */ /* 0x040fe20008000000 */
[----:B--2---:R-:W-:Y:S01]  /*1b90*/  ISETP.GE.AND P0, PT, R34, UR5, PT ;  /* 0x0000000522007c0c */ /* 0x004fe2000bf06270 */
[----:B-1----:R-:W-:-:S03]  /*1ba0*/  IMAD.WIDE R30, R35, 0x4, R30 ;  /* 0x00000004231e7825 */ /* 0x002fc600078e021e */
[----:B------:R-:W-:Y:S02]  /*1bb0*/  ISETP.LT.OR P0, PT, R34, RZ, P0 ;  /* 0x000000ff2200720c */ /* 0x000fe40000701670 */
[----:B------:R-:W-:-:S04]  /*1bc0*/  ISETP.GE.AND P1, PT, R32, UR5, PT ;  /* 0x0000000520007c0c */ /* 0x000fc8000bf26270 */
[----:B------:R-:W-:-:S07]  /*1bd0*/  ISETP.LT.OR P1, PT, R32, RZ, P1 ;  /* 0x000000ff2000720c */ /* 0x000fce0000f21670 */
[----:B------:R-:W0:Y:S01]  /*1be0*/  @!P0 LDC.64 R28, c[0x0][0x380] ;  /* 0x0000e000ff1c8b82 */ /* 0x000e220000000a00 */
[----:B------:R-:W-:-:S07]  /*1bf0*/  @!P0 IMAD R33, R25, UR5, R34 ;  /* 0x0000000519218c24 */ /* 0x000fce000f8e0222 */
[----:B------:R-:W1:Y:S01]  /*1c00*/  @!P1 LDC.64 R26, c[0x0][0x380] ;  /* 0x0000e000ff1a9b82 */ /* 0x000e620000000a00 */
[----:B0-----:R-:W-:-:S04]  /*1c10*/  @!P0 IMAD.WIDE R28, R33, 0x4, R28 ;  /* 0x00000004211c8825 */ /* 0x001fc800078e021c */
[----:B------:R-:W-:Y:S02]  /*1c20*/  @!P1 IMAD R33, R25, UR5, R32 ;  /* 0x0000000519219c24 */ /* 0x000fe4000f8e0220 */
[----:B------:R-:W2:Y:S02]  /*1c30*/  @!P0 LDG.E.CONSTANT R32, desc[UR8][R30.64] ;  /* 0x000000081e208981 */ /* 0x000ea4000c1e9900 */
[----:B-1----:R-:W-:Y:S02]  /*1c40*/  @!P1 IMAD.WIDE R26, R33, 0x4, R26 ;  /* 0x00000004211a9825 */ /* 0x002fe400078e021a */
[----:B------:R-:W2:Y:S04]  /*1c50*/  @!P0 LDG.E.CONSTANT R29, desc[UR8][R28.64] ;  /* 0x000000081c1d8981 */ /* 0x000ea8000c1e9900 */
[----:B------:R-:W3:Y:S04]  /*1c60*/  @!P1 LDG.E.CONSTANT R33, desc[UR8][R30.64+0x4] ;  /* 0x000004081e219981 */ /* 0x000ee8000c1e9900 */
[----:B------:R-:W3:Y:S01]  /*1c70*/  @!P1 LDG.E.CONSTANT R27, desc[UR8][R26.64] ;  /* 0x000000081a1b9981 */ /* 0x000ee2000c1e9900 */
[----:B------:R-:W-:Y:S01]  /*1c80*/  IADD3 R36, PT, PT, R36, 0x2, RZ ;  /* 0x0000000224247810 */ /* 0x000fe20007ffe0ff */
[----:B--2---:R-:W-:-:S04]  /*1c90*/  @!P0 FFMA R6, R29, R32, R6 ;  /* 0x000000201d068223 */ /* 0x004fc80000000006 */
[----:B---3--:R-:W-:-:S07]  /*1ca0*/  @!P1 FFMA R6, R27, R33, R6 ;  /* 0x000000211b069223 */ /* 0x008fce0000000006 */
.L_x_14:
[----:B------:R-:W0:Y:S02]  /*1cb0*/  LDCU UR4, c[0x0][0x3cc] ;  /* 0x00007980ff0477ac */ /* 0x000e240008000800 */
[----:B0-----:R-:W-:-:S09]  /*1cc0*/  ULOP3.LUT UP1, URZ, UR4, 0x1, URZ, 0xc0, !UPT ;  /* 0x0000000104ff7892 */ /* 0x001fd2000f82c0ff */
[----:B------:R-:W-:Y:S05]  /*1cd0*/  BRA.U !UP1, `(.L_x_4) ;  /* 0x00000001093c7547 */ /* 0x000fea000b800000 */
[----:B------:R-:W0:Y:S01]  /*1ce0*/  LDC R31, c[0x0][0x3b4] ;  /* 0x0000ed00ff1f7b82 */ /* 0x000e220000000800 */
[----:B------:R-:W1:Y:S02]  /*1cf0*/  LDCU UR4, c[0x0][0x3f0] ;  /* 0x00007e00ff0477ac */ /* 0x000e640008000800 */
[----:B-1----:R-:W-:-:S05]  /*1d00*/  IMAD R30, R36, UR4, R11 ;  /* 0x00000004241e7c24 */ /* 0x002fca000f8e020b */
[----:B0-----:R-:W-:-:S04]  /*1d10*/  ISETP.GE.AND P0, PT, R30, R31, PT ;  /* 0x0000001f1e00720c */ /* 0x001fc80003f06270 */
[----:B------:R-:W-:-:S13]  /*1d20*/  ISETP.LT.OR P0, PT, R30, RZ, P0 ;  /* 0x000000ff1e00720c */ /* 0x000fda0000701670 */
[----:B------:R-:W-:Y:S05]  /*1d30*/  @P0 BRA `(.L_x_4) ;  /* 0x0000000000240947 */ /* 0x000fea0003800000 */
[----:B------:R-:W0:Y:S01]  /*1d40*/  LDC.64 R28, c[0x0][0x380] ;  /* 0x0000e000ff1c7b82 */ /* 0x000e220000000a00 */
[----:B------:R-:W-:Y:S02]  /*1d50*/  IMAD R25, R25, R31, R30 ;  /* 0x0000001f19197224 */ /* 0x000fe400078e021e */
[----:B------:R-:W-:-:S05]  /*1d60*/  IMAD.IADD R31, R24, 0x1, R36 ;  /* 0x00000001181f7824 */ /* 0x000fca00078e0224 */
[----:B------:R-:W1:Y:S01]  /*1d70*/  LDC.64 R26, c[0x0][0x388] ;  /* 0x0000e200ff1a7b82 */ /* 0x000e620000000a00 */
[----:B0-----:R-:W-:-:S06]  /*1d80*/  IMAD.WIDE R28, R25, 0x4, R28 ;  /* 0x00000004191c7825 */ /* 0x001fcc00078e021c */
[----:B------:R-:W2:Y:S01]  /*1d90*/  LDG.E.CONSTANT R29, desc[UR8][R28.64] ;  /* 0x000000081c1d7981 */ /* 0x000ea2000c1e9900 */
[----:B-1----:R-:W-:-:S06]  /*1da0*/  IMAD.WIDE R26, R31, 0x4, R26 ;  /* 0x000000041f1a7825 */ /* 0x002fcc00078e021a */
[----:B------:R-:W2:Y:S02]  /*1db0*/  LDG.E.CONSTANT R26, desc[UR8][R26.64] ;  /* 0x000000081a1a7981 */ /* 0x000ea4000c1e9900 */
[----:B--2---:R-:W-:-:S07]  /*1dc0*/  FFMA R6, R29, R26, R6 ;  /* 0x0000001a1d067223 */ /* 0x004fce0000000006 */
.L_x_4:
[----:B------:R-:W-:Y:S05]  /*1dd0*/  BSYNC.RECONVERGENT B2 ;  /* 0x0000000000027941 */ /* 0x000fea0003800200 */
.L_x_3:
[----:B------:R-:W0:Y:S01]  /*1de0*/  LDCU UR4, c[0x0][0x3c8] ;  /* 0x00007900ff0477ac */ /* 0x000e220008000800 */
[----:B------:R-:W-:-:S04]  /*1df0*/  IADD3 R20, PT, PT, R20, 0x1, RZ ;  /* 0x0000000114147810 */ /* 0x000fc80007ffe0ff */
[----:B0-----:R-:W-:-:S13]  /*1e00*/  ISETP.NE.AND P0, PT, R20, UR4, PT ;  /* 0x0000000414007c0c */ /* 0x001fda000bf05270 */
[----:B------:R-:W-:Y:S05]  /*1e10*/  @P0 BRA `(.L_x_8) ;  /* 0xfffffff000340947 */ /* 0x000fea000383ffff */
.L_x_2:
[----:B------:R-:W-:Y:S05]  /*1e20*/  BSYNC.RECONVERGENT B1 ;  /* 0x0000000000017941 */ /* 0x000fea0003800200 */
.L_x_1:
[----:B------:R-:W0:Y:S01]  /*1e30*/  LDCU UR4, c[0x0][0x3c4] ;  /* 0x00007880ff0477ac */ /* 0x000e220008000800 */
[----:B------:R-:W-:-:S04]  /*1e40*/  IADD3 R21, PT, PT, R21, 0x1, RZ ;  /* 0x0000000115157810 */ /* 0x000fc80007ffe0ff */
[----:B0-----:R-:W-:-:S13]  /*1e50*/  ISETP.NE.AND P0, PT, R21, UR4, PT ;  /* 0x0000000415007c0c */ /* 0x001fda000bf05270 */
[----:B------:R-:W-:Y:S05]  /*1e60*/  @P0 BRA `(.L_x_9) ;  /* 0xffffffec00ec0947 */ /* 0x000fea000383ffff */
[----:B------:R-:W-:Y:S05]  /*1e70*/  @!P4 BRA `(.L_x_10) ;  /* 0xffffffec00d0c947 */ /* 0x000fea000383ffff */
[----:B------:R-:W-:Y:S05]  /*1e80*/  BSYNC.RECONVERGENT B0 ;  /* 0x0000000000007941 */ /* 0x000fea0003800200 */
.L_x_0:
[----:B------:R-:W0:Y:S01]  /*1e90*/  LDCU.64 UR4, c[0x0][0x390] ;  /* 0x00007200ff0477ac */ /* 0x000e220008000a00 */
[----:B------:R-:W1:Y:S01]  /*1ea0*/  LDC.64 R10, c[0x0][0x398] ;  /* 0x0000e600ff0a7b82 */ /* 0x000e620000000a00 */
[----:B------:R-:W2:Y:S01]  /*1eb0*/  LDCU.64 UR10, c[0x0][0x3b8] ;  /* 0x00007700ff0a77ac */ /* 0x000ea20008000a00 */
[----:B0-----:R-:W-:Y:S01]  /*1ec0*/  ISETP.NE.U32.AND P0, PT, RZ, UR4, PT ;  /* 0x00000004ff007c0c */ /* 0x001fe2000bf05070 */
[----:B------:R-:W0:Y:S03]  /*1ed0*/  LDCU UR4, c[0x0][0x3a8] ;  /* 0x00007500ff0477ac */ /* 0x000e260008000800 */
[----:B------:R-:W-:Y:S01]  /*1ee0*/  ISETP.NE.AND.EX P0, PT, RZ, UR5, PT, P0 ;  /* 0x00000005ff007c0c */ /* 0x000fe2000bf05300 */
[----:B------:R-:W3:-:S12]  /*1ef0*/  LDCU UR5, c[0x0][0x3c0] ;  /* 0x00007800ff0577ac */ /* 0x000ed80008000800 */
[----:B------:R-:W4:Y:S02]  /*1f00*/  @P0 LDC.64 R8, c[0x0][0x390] ;  /* 0x0000e400ff080b82 */ /* 0x000f240000000a00 */
[----:B----4-:R-:W-:-:S06]  /*1f10*/  @P0 IMAD.WIDE R8, R3, 0x4, R8 ;  /* 0x0000000403080825 */ /* 0x010fcc00078e0208 */
[----:B------:R-:W4:Y:S01]  /*1f20*/  @P0 LDG.E.CONSTANT R8, desc[UR8][R8.64] ;  /* 0x0000000808080981 */ /* 0x000f22000c1e9900 */
[----:B0-----:R-:W-:-:S04]  /*1f30*/  IMAD R0, R0, UR4, R3 ;  /* 0x0000000400007c24 */ /* 0x001fc8000f8e0203 */
[----:B--2---:R-:W-:-:S04]  /*1f40*/  IMAD R5, R0, UR10, R5 ;  /* 0x0000000a00057c24 */ /* 0x004fc8000f8e0205 */
[----:B------:R-:W-:-:S04]  /*1f50*/  IMAD R5, R5, UR11, R4 ;  /* 0x0000000b05057c24 */ /* 0x000fc8000f8e0204 */
[----:B---3--:R-:W-:-:S04]  /*1f60*/  IMAD R3, R5, UR5, R2 ;  /* 0x0000000505037c24 */ /* 0x008fc8000f8e0202 */
[----:B-1----:R-:W-:-:S04]  /*1f70*/  IMAD.WIDE R2, R3, 0x4, R10 ;  /* 0x0000000403027825 */ /* 0x002fc800078e020a */
[----:B----4-:R-:W-:-:S05]  /*1f80*/  @P0 FADD R6, R8, R6 ;  /* 0x0000000608060221 */ /* 0x010fca0000000000 */
[----:B------:R-:W-:Y:S01]  /*1f90*/  STG.E desc[UR8][R2.64], R6 ;  /* 0x0000000602007986 */ /* 0x000fe2000c101908 */
[----:B------:R-:W-:Y:S05]  /*1fa0*/  EXIT ;  /* 0x000000000000794d */ /* 0x000fea0003800000 */
.L_x_11:
[----:B------:R-:W-:-:S00]  /*1fb0*/  BRA `(.L_x_11) ;  /* 0xfffffffc00fc7947 */ /* 0x000fc0000383ffff */
[----:B------:R-:W-:-:S00]  /*1fc0*/  NOP ;  /* 0x0000000000007918 */ /* 0x000fc00000000000 */
        /* <DEDUP_REMOVED lines=11> */
.L_x_16:


//--------------------- .nv.shared.reserved.0     --------------------------
	.section	.nv.shared.reserved.0,"aw",@nobits
	.weak		__nv_reservedSMEM_offset_0_alias
	.size		__nv_reservedSMEM_offset_0_alias, 0, 64
	.other		__nv_reservedSMEM_offset_0_alias,@"STO_CUDA_RESERVED_SHARED STV_DEFAULT"
__nv_reservedSMEM_offset_0_alias:
	.zero		0
	.zero		64


//--------------------- .nv.constant0._Z21conv3d_forward_kernelPKfS0_S0_Pfiiiiiiiiiiiiiiiiiiiiii --------------------------
	.section	.nv.constant0._Z21conv3d_forward_kernelPKfS0_S0_Pfiiiiiiiiiiiiiiiiiiiiii,"a",@progbits
	.sectionflags	@""
	.align	4
.nv.constant0._Z21conv3d_forward_kernelPKfS0_S0_Pfiiiiiiiiiiiiiiiiiiiiii:
	.zero		1016


//--------------------- SYMBOLS --------------------------

	.type		.nv.reservedSmem.offset0,@object
	.size		.nv.reservedSmem.offset0,0x4
